	.target	sm_100a

	.elftype	@"ET_EXEC"


//--------------------- .note.nv.tkinfo           --------------------------
	.section	.note.nv.tkinfo,"",@"SHT_NOTE"
	.sectionflags	@"SHF_NOTE_NV_TKINFO"
	.tkinfo
        /*0018*/ 	.word	0x00000002
        /*0030*/ 	.string	""
        /*0030*/ 	.string	"ptxas"
        /*0030*/ 	.string	"Cuda compilation tools, release 13.0, V13.0.88"
        /*0030*/ 	.string	"Build cuda_13.0.r13.0/compiler.36424714_0"
        /*0030*/ 	.string	"-arch sm_100a -m 64 "



//--------------------- .note.nv.cuinfo           --------------------------
	.section	.note.nv.cuinfo,"",@"SHT_NOTE"
	.sectionflags	@"SHF_NOTE_NV_CUINFO"
        /*0018*/ 	.short	0x0002
        /*001a*/ 	.short	0x0064
        /*001c*/ 	.short	0x0082
	.zero		2


//--------------------- .nv.info                  --------------------------
	.section	.nv.info,"",@"SHT_CUDA_INFO"
	.align	4


	//----- nvinfo : EIATTR_REGCOUNT
	.align		4
        /*0000*/ 	.byte	0x04, 0x2f
        /*0002*/ 	.short	(.L_19 - .L_18)
	.align		4
.L_18:
        /*0004*/ 	.word	index@(_ZN7cutlass13device_kernelINS_4gemm6kernel13GemmUniversalIN4cute5tupleIJiiiiEEENS1_10collective13CollectiveMmaINS1_46MainloopSm100TmaUmmaWarpSpecializedBlockScaledILi8ELi2ELi2ENS5_IJNS4_1CILi4EEENSA_ILi2EEENSA_ILi1EEEEEEEENS5_IJNSA_ILi256EEENSA_ILi64EEESG_EEENS5_IJNS_12float_e2m1_tENS_13float_ue4m3_tEEEENS5_IJNS5_IJlSD_lEEENS4_6LayoutINS5_IJNS5_IJNS5_IJNSA_ILi32EEESB_EEEiEEENS5_IJNS5_IJNSA_ILi16EEESB_EEEiEEENS5_IJSD_iEEEEEENS5_IJST_NS5_IJNS5_IJNSA_ILi0EEESD_EEENSA_ILi512EEEEEENS5_IJSW_iEEEEEEEEEEESL_S13_NS4_8TiledMMAINS4_8MMA_AtomIJNS4_23SM100_MMA_MXF4_2x1SM_SSISJ_SJ_fSK_Li256ELi64ELi16ELNS4_4UMMA5MajorE0ELS18_0ELNS17_7ScaleInE0ELS19_0EEEEEENSN_INS5_IJSD_SD_SD_EEENS5_IJSW_SW_SW_EEEEENS5_IJNS4_10UnderscoreES1F_S1F_EEEEENS5_IJNS4_28SM100_TMA_2SM_LOAD_MULTICASTES1I_EEENS5_IJNS4_14ComposedLayoutINS4_7SwizzleILi3ELi4ELi3EEENS4_18smem_ptr_flag_bitsILi4EEENSN_INS5_IJNSA_ILi8EEESG_EEENS5_IJSG_SD_EEEEEEENSN_INS5_IJNS5_IJNS5_IJSP_SD_EEESS_EEESD_NS5_IJSD_SB_EEEEEENS5_IJNS5_IJNS5_IJSS_SY_EEESX_EEESW_NS5_IJSB_SY_EEEEEEEEEEEvNS4_8identityES1J_S23_vS24_EENS_8epilogue10collective18CollectiveEpilogueINS26_23Sm100TmaWarpSpecializedILi3ELi2ELi32ELb1ELb0EEEJNS5_IJNSA_ILi128EEESH_SG_EEENS5_IJNSN_IS2B_SD_EENSN_ISO_SD_EEEEENS_10bfloat16_tESM_S2G_SM_NS26_6fusion15FusionCallbacksIS2A_NS2H_17LinearCombinationIS2G_fS2G_fLNS_15FloatRoundStyleE2EEES2C_S2F_JEEENS4_5SM1004TMEM4LOAD26SM100_TMEM_LOAD_32dp32b32xENS4_13SM90_TMA_LOADENS1K_INS1L_ILi2ELi4ELi3EEENS1N_ILi16EEENSN_INS5_IJS1P_SO_EEENS5_IJSO_SD_EEEEEEENS4_39AutoVectorizingCopyWithAssumedAlignmentILi128EEENS4_14SM90_TMA_STOREES2X_S2Z_S2Z_EEEvvEEEEvNT_6ParamsE)
        /*0008*/ 	.word	0x0000007b


	//----- nvinfo : EIATTR_FRAME_SIZE
	.align		4
.L_19:
        /*000c*/ 	.byte	0x04, 0x11
        /*000e*/ 	.short	(.L_21 - .L_20)
	.align		4
.L_20:
        /*0010*/ 	.word	index@($__internal_2_$__cuda_sm10x_tcgen05_guardrail_trap_unallocated_columns_being_dealloced)
        /*0014*/ 	.word	0x00000000


	//----- nvinfo : EIATTR_FRAME_SIZE
	.align		4
.L_21:
        /*0018*/ 	.byte	0x04, 0x11
        /*001a*/ 	.short	(.L_23 - .L_22)
	.align		4
.L_22:
        /*001c*/ 	.word	index@($__internal_1_$__cuda_sm10x_tcgen05_guardrail_trap_phase_invalid_during_alloc)
        /*0020*/ 	.word	0x00000000


	//----- nvinfo : EIATTR_FRAME_SIZE
	.align		4
.L_23:
        /*0024*/ 	.byte	0x04, 0x11
        /*0026*/ 	.short	(.L_25 - .L_24)
	.align		4
.L_24:
        /*0028*/ 	.word	index@($__internal_0_$__cuda_sm10x_tcgen05_guardrail_trap_col_being_dealloced_not_returned_by_alloc)
        /*002c*/ 	.word	0x00000000


	//----- nvinfo : EIATTR_FRAME_SIZE
	.align		4
.L_25:
        /*0030*/ 	.byte	0x04, 0x11
        /*0032*/ 	.short	(.L_27 - .L_26)
	.align		4
.L_26:
        /*0034*/ 	.word	index@(_ZN7cutlass13device_kernelINS_4gemm6kernel13GemmUniversalIN4cute5tupleIJiiiiEEENS1_10collective13CollectiveMmaINS1_46MainloopSm100TmaUmmaWarpSpecializedBlockScaledILi8ELi2ELi2ENS5_IJNS4_1CILi4EEENSA_ILi2EEENSA_ILi1EEEEEEEENS5_IJNSA_ILi256EEENSA_ILi64EEESG_EEENS5_IJNS_12float_e2m1_tENS_13float_ue4m3_tEEEENS5_IJNS5_IJlSD_lEEENS4_6LayoutINS5_IJNS5_IJNS5_IJNSA_ILi32EEESB_EEEiEEENS5_IJNS5_IJNSA_ILi16EEESB_EEEiEEENS5_IJSD_iEEEEEENS5_IJST_NS5_IJNS5_IJNSA_ILi0EEESD_EEENSA_ILi512EEEEEENS5_IJSW_iEEEEEEEEEEESL_S13_NS4_8TiledMMAINS4_8MMA_AtomIJNS4_23SM100_MMA_MXF4_2x1SM_SSISJ_SJ_fSK_Li256ELi64ELi16ELNS4_4UMMA5MajorE0ELS18_0ELNS17_7ScaleInE0ELS19_0EEEEEENSN_INS5_IJSD_SD_SD_EEENS5_IJSW_SW_SW_EEEEENS5_IJNS4_10UnderscoreES1F_S1F_EEEEENS5_IJNS4_28SM100_TMA_2SM_LOAD_MULTICASTES1I_EEENS5_IJNS4_14ComposedLayoutINS4_7SwizzleILi3ELi4ELi3EEENS4_18smem_ptr_flag_bitsILi4EEENSN_INS5_IJNSA_ILi8EEESG_EEENS5_IJSG_SD_EEEEEEENSN_INS5_IJNS5_IJNS5_IJSP_SD_EEESS_EEESD_NS5_IJSD_SB_EEEEEENS5_IJNS5_IJNS5_IJSS_SY_EEESX_EEESW_NS5_IJSB_SY_EEEEEEEEEEEvNS4_8identityES1J_S23_vS24_EENS_8epilogue10collective18CollectiveEpilogueINS26_23Sm100TmaWarpSpecializedILi3ELi2ELi32ELb1ELb0EEEJNS5_IJNSA_ILi128EEESH_SG_EEENS5_IJNSN_IS2B_SD_EENSN_ISO_SD_EEEEENS_10bfloat16_tESM_S2G_SM_NS26_6fusion15FusionCallbacksIS2A_NS2H_17LinearCombinationIS2G_fS2G_fLNS_15FloatRoundStyleE2EEES2C_S2F_JEEENS4_5SM1004TMEM4LOAD26SM100_TMEM_LOAD_32dp32b32xENS4_13SM90_TMA_LOADENS1K_INS1L_ILi2ELi4ELi3EEENS1N_ILi16EEENSN_INS5_IJS1P_SO_EEENS5_IJSO_SD_EEEEEEENS4_39AutoVectorizingCopyWithAssumedAlignmentILi128EEENS4_14SM90_TMA_STOREES2X_S2Z_S2Z_EEEvvEEEEvNT_6ParamsE)
        /*0038*/ 	.word	0x00000000


	//----- nvinfo : EIATTR_MIN_STACK_SIZE
	.align		4
.L_27:
        /*003c*/ 	.byte	0x04, 0x12
        /*003e*/ 	.short	(.L_29 - .L_28)
	.align		4
.L_28:
        /*0040*/ 	.word	index@(_ZN7cutlass13device_kernelINS_4gemm6kernel13GemmUniversalIN4cute5tupleIJiiiiEEENS1_10collective13CollectiveMmaINS1_46MainloopSm100TmaUmmaWarpSpecializedBlockScaledILi8ELi2ELi2ENS5_IJNS4_1CILi4EEENSA_ILi2EEENSA_ILi1EEEEEEEENS5_IJNSA_ILi256EEENSA_ILi64EEESG_EEENS5_IJNS_12float_e2m1_tENS_13float_ue4m3_tEEEENS5_IJNS5_IJlSD_lEEENS4_6LayoutINS5_IJNS5_IJNS5_IJNSA_ILi32EEESB_EEEiEEENS5_IJNS5_IJNSA_ILi16EEESB_EEEiEEENS5_IJSD_iEEEEEENS5_IJST_NS5_IJNS5_IJNSA_ILi0EEESD_EEENSA_ILi512EEEEEENS5_IJSW_iEEEEEEEEEEESL_S13_NS4_8TiledMMAINS4_8MMA_AtomIJNS4_23SM100_MMA_MXF4_2x1SM_SSISJ_SJ_fSK_Li256ELi64ELi16ELNS4_4UMMA5MajorE0ELS18_0ELNS17_7ScaleInE0ELS19_0EEEEEENSN_INS5_IJSD_SD_SD_EEENS5_IJSW_SW_SW_EEEEENS5_IJNS4_10UnderscoreES1F_S1F_EEEEENS5_IJNS4_28SM100_TMA_2SM_LOAD_MULTICASTES1I_EEENS5_IJNS4_14ComposedLayoutINS4_7SwizzleILi3ELi4ELi3EEENS4_18smem_ptr_flag_bitsILi4EEENSN_INS5_IJNSA_ILi8EEESG_EEENS5_IJSG_SD_EEEEEEENSN_INS5_IJNS5_IJNS5_IJSP_SD_EEESS_EEESD_NS5_IJSD_SB_EEEEEENS5_IJNS5_IJNS5_IJSS_SY_EEESX_EEESW_NS5_IJSB_SY_EEEEEEEEEEEvNS4_8identityES1J_S23_vS24_EENS_8epilogue10collective18CollectiveEpilogueINS26_23Sm100TmaWarpSpecializedILi3ELi2ELi32ELb1ELb0EEEJNS5_IJNSA_ILi128EEESH_SG_EEENS5_IJNSN_IS2B_SD_EENSN_ISO_SD_EEEEENS_10bfloat16_tESM_S2G_SM_NS26_6fusion15FusionCallbacksIS2A_NS2H_17LinearCombinationIS2G_fS2G_fLNS_15FloatRoundStyleE2EEES2C_S2F_JEEENS4_5SM1004TMEM4LOAD26SM100_TMEM_LOAD_32dp32b32xENS4_13SM90_TMA_LOADENS1K_INS1L_ILi2ELi4ELi3EEENS1N_ILi16EEENSN_INS5_IJS1P_SO_EEENS5_IJSO_SD_EEEEEEENS4_39AutoVectorizingCopyWithAssumedAlignmentILi128EEENS4_14SM90_TMA_STOREES2X_S2Z_S2Z_EEEvvEEEEvNT_6ParamsE)
        /*0044*/ 	.word	0x00000000
.L_29:


//--------------------- .nv.compat                --------------------------
	.section	.nv.compat,"",@"SHT_CUDA_COMPAT_INFO"
	.align	4
        /*0000*/ 	.byte	0x02, 0x09, 0x01, 0x00, 0x02, 0x02, 0x02, 0x00, 0x02, 0x05, 0x05, 0x00, 0x03, 0x07, 0x01, 0x01
        /*0010*/ 	.byte	0x02, 0x03, 0x01, 0x00, 0x02, 0x06, 0x01, 0x00, 0x04, 0x0b, 0x08, 0x00, 0x09, 0x00, 0x00, 0x00
        /*0020*/ 	.byte	0x00, 0x00, 0x00, 0x00


//--------------------- .nv.info._ZN7cutlass13device_kernelINS_4gemm6kernel13GemmUniversalIN4cute5tupleIJiiiiEEENS1_10collective13CollectiveMmaINS1_46MainloopSm100TmaUmmaWarpSpecializedBlockScaledILi8ELi2ELi2ENS5_IJNS4_1CILi4EEENSA_ILi2EEENSA_ILi1EEEEEEEENS5_IJNSA_ILi256EEENSA_ILi64EEESG_EEENS5_IJNS_12float_e2m1_tENS_13float_ue4m3_tEEEENS5_IJNS5_IJlSD_lEEENS4_6LayoutINS5_IJNS5_IJNS5_IJNSA_ILi32EEESB_EEEiEEENS5_IJNS5_IJNSA_ILi16EEESB_EEEiEEENS5_IJSD_iEEEEEENS5_IJST_NS5_IJNS5_IJNSA_ILi0EEESD_EEENSA_ILi512EEEEEENS5_IJSW_iEEEEEEEEEEESL_S13_NS4_8TiledMMAINS4_8MMA_AtomIJNS4_23SM100_MMA_MXF4_2x1SM_SSISJ_SJ_fSK_Li256ELi64ELi16ELNS4_4UMMA5MajorE0ELS18_0ELNS17_7ScaleInE0ELS19_0EEEEEENSN_INS5_IJSD_SD_SD_EEENS5_IJSW_SW_SW_EEEEENS5_IJNS4_10UnderscoreES1F_S1F_EEEEENS5_IJNS4_28SM100_TMA_2SM_LOAD_MULTICASTES1I_EEENS5_IJNS4_14ComposedLayoutINS4_7SwizzleILi3ELi4ELi3EEENS4_18smem_ptr_flag_bitsILi4EEENSN_INS5_IJNSA_ILi8EEESG_EEENS5_IJSG_SD_EEEEEEENSN_INS5_IJNS5_IJNS5_IJSP_SD_EEESS_EEESD_NS5_IJSD_SB_EEEEEENS5_IJNS5_IJNS5_IJSS_SY_EEESX_EEESW_NS5_IJSB_SY_EEEEEEEEEEEvNS4_8identityES1J_S23_vS24_EENS_8epilogue10collective18CollectiveEpilogueINS26_23Sm100TmaWarpSpecializedILi3ELi2ELi32ELb1ELb0EEEJNS5_IJNSA_ILi128EEESH_SG_EEENS5_IJNSN_IS2B_SD_EENSN_ISO_SD_EEEEENS_10bfloat16_tESM_S2G_SM_NS26_6fusion15FusionCallbacksIS2A_NS2H_17LinearCombinationIS2G_fS2G_fLNS_15FloatRoundStyleE2EEES2C_S2F_JEEENS4_5SM1004TMEM4LOAD26SM100_TMEM_LOAD_32dp32b32xENS4_13SM90_TMA_LOADENS1K_INS1L_ILi2ELi4ELi3EEENS1N_ILi16EEENSN_INS5_IJS1P_SO_EEENS5_IJSO_SD_EEEEEEENS4_39AutoVectorizingCopyWithAssumedAlignmentILi128EEENS4_14SM90_TMA_STOREES2X_S2Z_S2Z_EEEvvEEEEvNT_6ParamsE --------------------------
	.section	.nv.info._ZN7cutlass13device_kernelINS_4gemm6kernel13GemmUniversalIN4cute5tupleIJiiiiEEENS1_10collective13CollectiveMmaINS1_46MainloopSm100TmaUmmaWarpSpecializedBlockScaledILi8ELi2ELi2ENS5_IJNS4_1CILi4EEENSA_ILi2EEENSA_ILi1EEEEEEEENS5_IJNSA_ILi256EEENSA_ILi64EEESG_EEENS5_IJNS_12float_e2m1_tENS_13float_ue4m3_tEEEENS5_IJNS5_IJlSD_lEEENS4_6LayoutINS5_IJNS5_IJNS5_IJNSA_ILi32EEESB_EEEiEEENS5_IJNS5_IJNSA_ILi16EEESB_EEEiEEENS5_IJSD_iEEEEEENS5_IJST_NS5_IJNS5_IJNSA_ILi0EEESD_EEENSA_ILi512EEEEEENS5_IJSW_iEEEEEEEEEEESL_S13_NS4_8TiledMMAINS4_8MMA_AtomIJNS4_23SM100_MMA_MXF4_2x1SM_SSISJ_SJ_fSK_Li256ELi64ELi16ELNS4_4UMMA5MajorE0ELS18_0ELNS17_7ScaleInE0ELS19_0EEEEEENSN_INS5_IJSD_SD_SD_EEENS5_IJSW_SW_SW_EEEEENS5_IJNS4_10UnderscoreES1F_S1F_EEEEENS5_IJNS4_28SM100_TMA_2SM_LOAD_MULTICASTES1I_EEENS5_IJNS4_14ComposedLayoutINS4_7SwizzleILi3ELi4ELi3EEENS4_18smem_ptr_flag_bitsILi4EEENSN_INS5_IJNSA_ILi8EEESG_EEENS5_IJSG_SD_EEEEEEENSN_INS5_IJNS5_IJNS5_IJSP_SD_EEESS_EEESD_NS5_IJSD_SB_EEEEEENS5_IJNS5_IJNS5_IJSS_SY_EEESX_EEESW_NS5_IJSB_SY_EEEEEEEEEEEvNS4_8identityES1J_S23_vS24_EENS_8epilogue10collective18CollectiveEpilogueINS26_23Sm100TmaWarpSpecializedILi3ELi2ELi32ELb1ELb0EEEJNS5_IJNSA_ILi128EEESH_SG_EEENS5_IJNSN_IS2B_SD_EENSN_ISO_SD_EEEEENS_10bfloat16_tESM_S2G_SM_NS26_6fusion15FusionCallbacksIS2A_NS2H_17LinearCombinationIS2G_fS2G_fLNS_15FloatRoundStyleE2EEES2C_S2F_JEEENS4_5SM1004TMEM4LOAD26SM100_TMEM_LOAD_32dp32b32xENS4_13SM90_TMA_LOADENS1K_INS1L_ILi2ELi4ELi3EEENS1N_ILi16EEENSN_INS5_IJS1P_SO_EEENS5_IJSO_SD_EEEEEEENS4_39AutoVectorizingCopyWithAssumedAlignmentILi128EEENS4_14SM90_TMA_STOREES2X_S2Z_S2Z_EEEvvEEEEvNT_6ParamsE,"",@"SHT_CUDA_INFO"
	.sectionflags	@""
	.align	4


	//----- nvinfo : EIATTR_CUDA_API_VERSION
	.align		4
        /*0000*/ 	.byte	0x04, 0x37
        /*0002*/ 	.short	(.L_31 - .L_30)
.L_30:
        /*0004*/ 	.word	0x00000082


	//----- nvinfo : EIATTR_KPARAM_INFO
	.align		4
.L_31:
        /*0008*/ 	.byte	0x04, 0x17
        /*000a*/ 	.short	(.L_33 - .L_32)
.L_32:
        /*000c*/ 	.word	0x00000000
        /*0010*/ 	.short	0x0000
        /*0012*/ 	.short	0x0000
        /*0014*/ 	.byte	0x00, 0xf0, 0x01, 0x30


	//----- nvinfo : EIATTR_AT_ENTRY_FRAGMENTS
	.align		4
.L_33:
        /*0018*/ 	.byte	0x04, 0x4f
        /*001a*/ 	.short	(.L_35 - .L_34)


	//   ....[0]....
.L_34:
        /*001c*/ 	.word	0x00000007


	//----- nvinfo : EIATTR_RESERVED_SMEM_USED
	.align		4
.L_35:
        /*0020*/ 	.byte	0x01, 0x41
	.zero		2


	//----- nvinfo : EIATTR_SPARSE_MMA_MASK
	.align		4
        /*0024*/ 	.byte	0x03, 0x50
        /*0026*/ 	.short	0x0000


	//----- nvinfo : EIATTR_TCGEN05_2CTA_USED
	.align		4
        /*0028*/ 	.byte	0x01, 0x52
	.zero		2


	//----- nvinfo : EIATTR_MAXREG_COUNT
	.align		4
        /*002c*/ 	.byte	0x03, 0x1b
        /*002e*/ 	.short	0x00ff


	//----- nvinfo : EIATTR_NUM_BARRIERS
	.align		4
        /*0030*/ 	.byte	0x02, 0x4c
        /*0032*/ 	.byte	0x07
	.zero		1


	//----- nvinfo : EIATTR_EXTERNS
	.align		4
        /*0034*/ 	.byte	0x04, 0x0f
        /*0036*/ 	.short	(.L_37 - .L_36)


	//   ....[0]....
	.align		4
.L_36:
        /*0038*/ 	.word	index@(__assertfail)


	//----- nvinfo : EIATTR_MERCURY_ISA_VERSION
	.align		4
.L_37:
        /*003c*/ 	.byte	0x03, 0x5f
        /*003e*/ 	.short	0x0101


	//----- nvinfo : EIATTR_INT_WARP_WIDE_INSTR_OFFSETS
	.align		4
        /*0040*/ 	.byte	0x04, 0x31
        /*0042*/ 	.short	(.L_39 - .L_38)


	//   ....[0]....
.L_38:
        /*0044*/ 	.word	0x00000e10


	//   ....[1]....
        /*0048*/ 	.word	0x00000eb0


	//   ....[2]....
        /*004c*/ 	.word	0x00005500


	//   ....[3]....
        /*0050*/ 	.word	0x00005520


	//   ....[4]....
        /*0054*/ 	.word	0x00005550


	//   ....[5]....
        /*0058*/ 	.word	0x00006120


	//   ....[6]....
        /*005c*/ 	.word	0x000061a0


	//   ....[7]....
        /*0060*/ 	.word	0x000062a0


	//   ....[8]....
        /*0064*/ 	.word	0x000063b0


	//----- nvinfo : EIATTR_COOP_GROUP_MASK_REGIDS
	.align		4
.L_39:
        /*0068*/ 	.byte	0x04, 0x29
        /*006a*/ 	.short	(.L_41 - .L_40)


	//   ....[0]....
.L_40:
        /*006c*/ 	.word	0xffffffff


	//   ....[1]....
        /*0070*/ 	.word	0xffffffff


	//   ....[2]....
        /*0074*/ 	.word	0xffffffff


	//   ....[3]....
        /*0078*/ 	.word	0xffffffff


	//   ....[4]....
        /*007c*/ 	.word	0xffffffff


	//   ....[5]....
        /*0080*/ 	.word	0xffffffff


	//   ....[6]....
        /*0084*/ 	.word	0xffffffff


	//   ....[7]....
        /*0088*/ 	.word	0xffffffff


	//   ....[8]....
        /*008c*/ 	.word	0xffffffff


	//   ....[9]....
        /*0090*/ 	.word	0xffffffff


	//   ....[10]....
        /*0094*/ 	.word	0xffffffff


	//   ....[11]....
        /*0098*/ 	.word	0xffffffff


	//   ....[12]....
        /*009c*/ 	.word	0xffffffff


	//   ....[13]....
        /*00a0*/ 	.word	0xffffffff


	//----- nvinfo : EIATTR_COOP_GROUP_INSTR_OFFSETS
	.align		4
.L_41:
        /*00a4*/ 	.byte	0x04, 0x28
        /*00a6*/ 	.short	(.L_43 - .L_42)


	//   ....[0]....
.L_42:
        /*00a8*/ 	.word	0x000000c0


	//   ....[1]....
        /*00ac*/ 	.word	0x00000590


	//   ....[2]....
        /*00b0*/ 	.word	0x000007e0


	//   ....[3]....
        /*00b4*/ 	.word	0x00000950


	//   ....[4]....
        /*00b8*/ 	.word	0x00000a40


	//   ....[5]....
        /*00bc*/ 	.word	0x00000ba0


	//   ....[6]....
        /*00c0*/ 	.word	0x00000cf0


	//   ....[7]....
        /*00c4*/ 	.word	0x00000f30


	//   ....[8]....
        /*00c8*/ 	.word	0x00002890


	//   ....[9]....
        /*00cc*/ 	.word	0x000039a0


	//   ....[10]....
        /*00d0*/ 	.word	0x00003eb0


	//   ....[11]....
        /*00d4*/ 	.word	0x00003ee0


	//   ....[12]....
        /*00d8*/ 	.word	0x00005400


	//   ....[13]....
        /*00dc*/ 	.word	0x00005610


	//----- nvinfo : EIATTR_VRC_CTA_INIT_COUNT
	.align		4
.L_43:
        /*00e0*/ 	.byte	0x02, 0x4a
        /*00e2*/ 	.byte	0x80
	.zero		1


	//----- nvinfo : EIATTR_SYSCALL_OFFSETS
	.align		4
        /*00e4*/ 	.byte	0x04, 0x46
        /*00e6*/ 	.short	(.L_45 - .L_44)


	//   ....[0]....
.L_44:
        /*00e8*/ 	.word	0x00007090


	//   ....[1]....
        /*00ec*/ 	.word	0x00007180


	//   ....[2]....
        /*00f0*/ 	.word	0x000079b0


	//   ....[3]....
        /*00f4*/ 	.word	0x00008680


	//----- nvinfo : EIATTR_MBARRIER_INSTR_OFFSETS
	.align		4
.L_45:
        /*00f8*/ 	.byte	0x04, 0x39
        /*00fa*/ 	.short	(.L_47 - .L_46)


	//   ....[0]....
.L_46:
        /*00fc*/ 	.word	0x000006d0
        /*0100*/ 	.word	0x000000ff
        /*0104*/ 	.word	0x00000000
        /*0108*/ 	.short	0x0100
        /*010a*/ 	.byte	0x04
	.zero		1


	//   ....[1]....
        /*010c*/ 	.word	0x000006e0
        /*0110*/ 	.word	0x000000ff
        /*0114*/ 	.word	0x00000040
        /*0118*/ 	.short	0x0100
        /*011a*/ 	.byte	0x04
	.zero		1


	//   ....[2]....
        /*011c*/ 	.word	0x000006f0
        /*0120*/ 	.word	0x000000ff
        /*0124*/ 	.word	0x00000008
        /*0128*/ 	.short	0x0100
        /*012a*/ 	.byte	0x04
	.zero		1


	//   ....[3]....
        /*012c*/ 	.word	0x00000700
        /*0130*/ 	.word	0x000000ff
        /*0134*/ 	.word	0x00000048
        /*0138*/ 	.short	0x0100
        /*013a*/ 	.byte	0x04
	.zero		1


	//   ....[4]....
        /*013c*/ 	.word	0x00000710
        /*0140*/ 	.word	0x000000ff
        /*0144*/ 	.word	0x00000010
        /*0148*/ 	.short	0x0100
        /*014a*/ 	.byte	0x04
	.zero		1


	//   ....[5]....
        /*014c*/ 	.word	0x00000720
        /*0150*/ 	.word	0x000000ff
        /*0154*/ 	.word	0x00000050
        /*0158*/ 	.short	0x0100
        /*015a*/ 	.byte	0x04
	.zero		1


	//   ....[6]....
        /*015c*/ 	.word	0x00000730
        /*0160*/ 	.word	0x000000ff
        /*0164*/ 	.word	0x00000018
        /*0168*/ 	.short	0x0100
        /*016a*/ 	.byte	0x04
	.zero		1


	//   ....[7]....
        /*016c*/ 	.word	0x00000740
        /*0170*/ 	.word	0x000000ff
        /*0174*/ 	.word	0x00000058
        /*0178*/ 	.short	0x0100
        /*017a*/ 	.byte	0x04
	.zero		1


	//   ....[8]....
        /*017c*/ 	.word	0x00000750
        /*0180*/ 	.word	0x000000ff
        /*0184*/ 	.word	0x00000020
        /*0188*/ 	.short	0x0100
        /*018a*/ 	.byte	0x04
	.zero		1


	//   ....[9]....
        /*018c*/ 	.word	0x00000760
        /*0190*/ 	.word	0x000000ff
        /*0194*/ 	.word	0x00000060
        /*0198*/ 	.short	0x0100
        /*019a*/ 	.byte	0x04
	.zero		1


	//   ....[10]....
        /*019c*/ 	.word	0x00000770
        /*01a0*/ 	.word	0x000000ff
        /*01a4*/ 	.word	0x00000028
        /*01a8*/ 	.short	0x0100
        /*01aa*/ 	.byte	0x04
	.zero		1


	//   ....[11]....
        /*01ac*/ 	.word	0x00000780
        /*01b0*/ 	.word	0x000000ff
        /*01b4*/ 	.word	0x00000068
        /*01b8*/ 	.short	0x0100
        /*01ba*/ 	.byte	0x04
	.zero		1


	//   ....[12]....
        /*01bc*/ 	.word	0x00000790
        /*01c0*/ 	.word	0x000000ff
        /*01c4*/ 	.word	0x00000030
        /*01c8*/ 	.short	0x0100
        /*01ca*/ 	.byte	0x04
	.zero		1


	//   ....[13]....
        /*01cc*/ 	.word	0x000007a0
        /*01d0*/ 	.word	0x000000ff
        /*01d4*/ 	.word	0x00000070
        /*01d8*/ 	.short	0x0100
        /*01da*/ 	.byte	0x04
	.zero		1


	//   ....[14]....
        /*01dc*/ 	.word	0x000007b0
        /*01e0*/ 	.word	0x000000ff
        /*01e4*/ 	.word	0x00000038
        /*01e8*/ 	.short	0x0100
        /*01ea*/ 	.byte	0x04
	.zero		1


	//   ....[15]....
        /*01ec*/ 	.word	0x000007c0
        /*01f0*/ 	.word	0x000000ff
        /*01f4*/ 	.word	0x00000078
        /*01f8*/ 	.short	0x0100
        /*01fa*/ 	.byte	0x04
	.zero		1


	//   ....[16]....
        /*01fc*/ 	.word	0x000008e0
        /*0200*/ 	.word	0x000000ff
        /*0204*/ 	.word	0x00000080
        /*0208*/ 	.short	0x0100
        /*020a*/ 	.byte	0x04
	.zero		1


	//   ....[17]....
        /*020c*/ 	.word	0x000008f0
        /*0210*/ 	.word	0x000000ff
        /*0214*/ 	.word	0x00000098
        /*0218*/ 	.short	0x0100
        /*021a*/ 	.byte	0x04
	.zero		1


	//   ....[18]....
        /*021c*/ 	.word	0x00000900
        /*0220*/ 	.word	0x000000ff
        /*0224*/ 	.word	0x00000088
        /*0228*/ 	.short	0x0100
        /*022a*/ 	.byte	0x04
	.zero		1


	//   ....[19]....
        /*022c*/ 	.word	0x00000910
        /*0230*/ 	.word	0x000000ff
        /*0234*/ 	.word	0x000000a0
        /*0238*/ 	.short	0x0100
        /*023a*/ 	.byte	0x04
	.zero		1


	//   ....[20]....
        /*023c*/ 	.word	0x00000920
        /*0240*/ 	.word	0x000000ff
        /*0244*/ 	.word	0x00000090
        /*0248*/ 	.short	0x0100
        /*024a*/ 	.byte	0x04
	.zero		1


	//   ....[21]....
        /*024c*/ 	.word	0x00000930
        /*0250*/ 	.word	0x000000ff
        /*0254*/ 	.word	0x000000a8
        /*0258*/ 	.short	0x0100
        /*025a*/ 	.byte	0x04
	.zero		1


	//   ....[22]....
        /*025c*/ 	.word	0x00000a10
        /*0260*/ 	.word	0x000000ff
        /*0264*/ 	.word	0x000000b0
        /*0268*/ 	.short	0x0100
        /*026a*/ 	.byte	0x06
	.zero		1


	//   ....[23]....
        /*026c*/ 	.word	0x00000a20
        /*0270*/ 	.word	0x000000ff
        /*0274*/ 	.word	0x000000b8
        /*0278*/ 	.short	0x0100
        /*027a*/ 	.byte	0x06
	.zero		1


	//   ....[24]....
        /*027c*/ 	.word	0x00000b50
        /*0280*/ 	.word	0x000000ff
        /*0284*/ 	.word	0x000000c0
        /*0288*/ 	.short	0x0100
        /*028a*/ 	.byte	0x06
	.zero		1


	//   ....[25]....
        /*028c*/ 	.word	0x00000b60
        /*0290*/ 	.word	0x000000ff
        /*0294*/ 	.word	0x000000d0
        /*0298*/ 	.short	0x0100
        /*029a*/ 	.byte	0x06
	.zero		1


	//   ....[26]....
        /*029c*/ 	.word	0x00000b70
        /*02a0*/ 	.word	0x000000ff
        /*02a4*/ 	.word	0x000000c8
        /*02a8*/ 	.short	0x0100
        /*02aa*/ 	.byte	0x06
	.zero		1


	//   ....[27]....
        /*02ac*/ 	.word	0x00000b80
        /*02b0*/ 	.word	0x000000ff
        /*02b4*/ 	.word	0x000000d8
        /*02b8*/ 	.short	0x0100
        /*02ba*/ 	.byte	0x06
	.zero		1


	//   ....[28]....
        /*02bc*/ 	.word	0x00000ca0
        /*02c0*/ 	.word	0x000000ff
        /*02c4*/ 	.word	0x000000e0
        /*02c8*/ 	.short	0x0100
        /*02ca*/ 	.byte	0x04
	.zero		1


	//   ....[29]....
        /*02cc*/ 	.word	0x00000cb0
        /*02d0*/ 	.word	0x000000ff
        /*02d4*/ 	.word	0x000000f0
        /*02d8*/ 	.short	0x0100
        /*02da*/ 	.byte	0x04
	.zero		1


	//   ....[30]....
        /*02dc*/ 	.word	0x00000cc0
        /*02e0*/ 	.word	0x000000ff
        /*02e4*/ 	.word	0x000000e8
        /*02e8*/ 	.short	0x0100
        /*02ea*/ 	.byte	0x04
	.zero		1


	//   ....[31]....
        /*02ec*/ 	.word	0x00000cd0
        /*02f0*/ 	.word	0x000000ff
        /*02f4*/ 	.word	0x000000f8
        /*02f8*/ 	.short	0x0100
        /*02fa*/ 	.byte	0x04
	.zero		1


	//   ....[32]....
        /*02fc*/ 	.word	0x00000dc0
        /*0300*/ 	.word	0x000000ff
        /*0304*/ 	.word	0x00000100
        /*0308*/ 	.short	0x0100
        /*030a*/ 	.byte	0x04
	.zero		1


	//   ....[33]....
        /*030c*/ 	.word	0x00000dd0
        /*0310*/ 	.word	0x000000ff
        /*0314*/ 	.word	0x00000110
        /*0318*/ 	.short	0x0100
        /*031a*/ 	.byte	0x04
	.zero		1


	//   ....[34]....
        /*031c*/ 	.word	0x00000de0
        /*0320*/ 	.word	0x000000ff
        /*0324*/ 	.word	0x00000108
        /*0328*/ 	.short	0x0100
        /*032a*/ 	.byte	0x04
	.zero		1


	//   ....[35]....
        /*032c*/ 	.word	0x00000df0
        /*0330*/ 	.word	0x000000ff
        /*0334*/ 	.word	0x00000118
        /*0338*/ 	.short	0x0100
        /*033a*/ 	.byte	0x04
	.zero		1


	//   ....[36]....
        /*033c*/ 	.word	0x00000ef0
        /*0340*/ 	.word	0x000000ff
        /*0344*/ 	.word	0x00000120
        /*0348*/ 	.short	0x0100
        /*034a*/ 	.byte	0x06
	.zero		1


	//   ....[37]....
        /*034c*/ 	.word	0x00001d10
        /*0350*/ 	.word	0x00000003
        /*0354*/ 	.word	0x00000110
        /*0358*/ 	.short	0x010a
        /*035a*/ 	.byte	0xff
	.zero		1


	//   ....[38]....
        /*035c*/ 	.word	0x00001d40
        /*0360*/ 	.word	0x00000003
        /*0364*/ 	.word	0x00000100
        /*0368*/ 	.short	0x0101
        /*036a*/ 	.byte	0xff
	.zero		1


	//   ....[39]....
        /*036c*/ 	.word	0x00001e20
        /*0370*/ 	.word	0x000000ff
        /*0374*/ 	.word	0x00000040
        /*0378*/ 	.short	0x010a
        /*037a*/ 	.byte	0x04
	.zero		1


	//   ....[40]....
        /*037c*/ 	.word	0x00001f40
        /*0380*/ 	.word	0x000000ff
        /*0384*/ 	.word	0x00000040
        /*0388*/ 	.short	0x010a
        /*038a*/ 	.byte	0x05
	.zero		1


	//   ....[41]....
        /*038c*/ 	.word	0x000020a0
        /*0390*/ 	.word	0x000000ff
        /*0394*/ 	.word	0x00000040
        /*0398*/ 	.short	0x010a
        /*039a*/ 	.byte	0x07
	.zero		1


	//   ....[42]....
        /*039c*/ 	.word	0x000023a0
        /*03a0*/ 	.word	0x000000ff
        /*03a4*/ 	.word	0x000000b8
        /*03a8*/ 	.short	0x0101
        /*03aa*/ 	.byte	0x06
	.zero		1


	//   ....[43]....
        /*03ac*/ 	.word	0x000023c0
        /*03b0*/ 	.word	0x000000ff
        /*03b4*/ 	.word	0x00000040
        /*03b8*/ 	.short	0x010a
        /*03ba*/ 	.byte	0x04
	.zero		1


	//   ....[44]....
        /*03bc*/ 	.word	0x00002440
        /*03c0*/ 	.word	0x000000ff
        /*03c4*/ 	.word	0x00000040
        /*03c8*/ 	.short	0x010a
        /*03ca*/ 	.byte	0x07
	.zero		1


	//   ....[45]....
        /*03cc*/ 	.word	0x00002580
        /*03d0*/ 	.word	0x000000ff
        /*03d4*/ 	.word	0x00000040
        /*03d8*/ 	.short	0x010a
        /*03da*/ 	.byte	0x04
	.zero		1


	//   ....[46]....
        /*03dc*/ 	.word	0x000028c0
        /*03e0*/ 	.word	0x00000003
        /*03e4*/ 	.word	0x000000c0
        /*03e8*/ 	.short	0x010a
        /*03ea*/ 	.byte	0xff
	.zero		1


	//   ....[47]....
        /*03ec*/ 	.word	0x00002a10
        /*03f0*/ 	.word	0x00000000
        /*03f4*/ 	.word	0x00000000
        /*03f8*/ 	.short	0x0101
        /*03fa*/ 	.byte	0xff
	.zero		1


	//   ....[48]....
        /*03fc*/ 	.word	0x00002fd0
        /*0400*/ 	.word	0x000000ff
        /*0404*/ 	.word	0x00000000
        /*0408*/ 	.short	0x010a
        /*040a*/ 	.byte	0x04
	.zero		1


	//   ....[49]....
        /*040c*/ 	.word	0x00003060
        /*0410*/ 	.word	0x000000ff
        /*0414*/ 	.word	0x00000000
        /*0418*/ 	.short	0x010a
        /*041a*/ 	.byte	0x05
	.zero		1


	//   ....[50]....
        /*041c*/ 	.word	0x000030f0
        /*0420*/ 	.word	0x000000ff
        /*0424*/ 	.word	0x00000000
        /*0428*/ 	.short	0x010a
        /*042a*/ 	.byte	0x05
	.zero		1


	//   ....[51]....
        /*042c*/ 	.word	0x00003180
        /*0430*/ 	.word	0x000000ff
        /*0434*/ 	.word	0x00000000
        /*0438*/ 	.short	0x010a
        /*043a*/ 	.byte	0x05
	.zero		1


	//   ....[52]....
        /*043c*/ 	.word	0x00003210
        /*0440*/ 	.word	0x000000ff
        /*0444*/ 	.word	0x00000000
        /*0448*/ 	.short	0x010a
        /*044a*/ 	.byte	0x05
	.zero		1


	//   ....[53]....
        /*044c*/ 	.word	0x000032a0
        /*0450*/ 	.word	0x000000ff
        /*0454*/ 	.word	0x00000000
        /*0458*/ 	.short	0x010a
        /*045a*/ 	.byte	0x05
	.zero		1


	//   ....[54]....
        /*045c*/ 	.word	0x00003330
        /*0460*/ 	.word	0x000000ff
        /*0464*/ 	.word	0x00000000
        /*0468*/ 	.short	0x010a
        /*046a*/ 	.byte	0x05
	.zero		1


	//   ....[55]....
        /*046c*/ 	.word	0x000033d0
        /*0470*/ 	.word	0x00000000
        /*0474*/ 	.word	0x00000000
        /*0478*/ 	.short	0x010a
        /*047a*/ 	.byte	0xff
	.zero		1


	//   ....[56]....
        /*047c*/ 	.word	0x00003500
        /*0480*/ 	.word	0x00000000
        /*0484*/ 	.word	0x00000100
        /*0488*/ 	.short	0x010a
        /*048a*/ 	.byte	0xff
	.zero		1


	//   ....[57]....
        /*048c*/ 	.word	0x00003570
        /*0490*/ 	.word	0x00000008
        /*0494*/ 	.word	0x00000000
        /*0498*/ 	.short	0x0101
        /*049a*/ 	.byte	0xff
	.zero		1


	//   ....[58]....
        /*049c*/ 	.word	0x00003590
        /*04a0*/ 	.word	0x000000ff
        /*04a4*/ 	.word	0x000000d0
        /*04a8*/ 	.short	0x010a
        /*04aa*/ 	.byte	0x04
	.zero		1


	//   ....[59]....
        /*04ac*/ 	.word	0x000036b0
        /*04b0*/ 	.word	0x00000000
        /*04b4*/ 	.word	0x000000c0
        /*04b8*/ 	.short	0x010a
        /*04ba*/ 	.byte	0xff
	.zero		1


	//   ....[60]....
        /*04bc*/ 	.word	0x000037b0
        /*04c0*/ 	.word	0x00000000
        /*04c4*/ 	.word	0x00000000
        /*04c8*/ 	.short	0x0101
        /*04ca*/ 	.byte	0xff
	.zero		1


	//   ....[61]....
        /*04cc*/ 	.word	0x00003840
        /*04d0*/ 	.word	0x000000ff
        /*04d4*/ 	.word	0x000000d0
        /*04d8*/ 	.short	0x0106
        /*04da*/ 	.byte	0x04
	.zero		1


	//   ....[62]....
        /*04dc*/ 	.word	0x00003860
        /*04e0*/ 	.word	0x000000ff
        /*04e4*/ 	.word	0x000000d0
        /*04e8*/ 	.short	0x010a
        /*04ea*/ 	.byte	0x04
	.zero		1


	//   ....[63]....
        /*04ec*/ 	.word	0x000038f0
        /*04f0*/ 	.word	0x000000ff
        /*04f4*/ 	.word	0x000000d0
        /*04f8*/ 	.short	0x0106
        /*04fa*/ 	.byte	0x07
	.zero		1


	//   ....[64]....
        /*04fc*/ 	.word	0x00003930
        /*0500*/ 	.word	0x00000000
        /*0504*/ 	.word	0x000000d0
        /*0508*/ 	.short	0x010a
        /*050a*/ 	.byte	0xff
	.zero		1


	//   ....[65]....
        /*050c*/ 	.word	0x00003b90
        /*0510*/ 	.word	0x000000ff
        /*0514*/ 	.word	0x00000008
        /*0518*/ 	.short	0x010a
        /*051a*/ 	.byte	0x05
	.zero		1


	//   ....[66]....
        /*051c*/ 	.word	0x00003bb0
        /*0520*/ 	.word	0x000000ff
        /*0524*/ 	.word	0x00000008
        /*0528*/ 	.short	0x010a
        /*052a*/ 	.byte	0x05
	.zero		1


	//   ....[67]....
        /*052c*/ 	.word	0x00003d50
        /*0530*/ 	.word	0x000000ff
        /*0534*/ 	.word	0x00000008
        /*0538*/ 	.short	0x010a
        /*053a*/ 	.byte	0x05
	.zero		1


	//   ....[68]....
        /*053c*/ 	.word	0x00003d70
        /*0540*/ 	.word	0x000000ff
        /*0544*/ 	.word	0x00000008
        /*0548*/ 	.short	0x010a
        /*054a*/ 	.byte	0x05
	.zero		1


	//   ....[69]....
        /*054c*/ 	.word	0x00003e40
        /*0550*/ 	.word	0x000000ff
        /*0554*/ 	.word	0x00000000
        /*0558*/ 	.short	0x0101
        /*055a*/ 	.byte	0x04
	.zero		1


	//   ....[70]....
        /*055c*/ 	.word	0x00004300
        /*0560*/ 	.word	0x00000008
        /*0564*/ 	.word	0x000000c0
        /*0568*/ 	.short	0x010a
        /*056a*/ 	.byte	0xff
	.zero		1


	//   ....[71]....
        /*056c*/ 	.word	0x00004420
        /*0570*/ 	.word	0x00000003
        /*0574*/ 	.word	0x00000000
        /*0578*/ 	.short	0x0101
        /*057a*/ 	.byte	0xff
	.zero		1


	//   ....[72]....
        /*057c*/ 	.word	0x00004980
        /*0580*/ 	.word	0x000000ff
        /*0584*/ 	.word	0x00000000
        /*0588*/ 	.short	0x010a
        /*058a*/ 	.byte	0x04
	.zero		1


	//   ....[73]....
        /*058c*/ 	.word	0x000049d0
        /*0590*/ 	.word	0x000000ff
        /*0594*/ 	.word	0x000000f0
        /*0598*/ 	.short	0x010a
        /*059a*/ 	.byte	0x43
	.zero		1


	//   ....[74]....
        /*059c*/ 	.word	0x00004c00
        /*05a0*/ 	.word	0x000000ff
        /*05a4*/ 	.word	0x00000000
        /*05a8*/ 	.short	0x010a
        /*05aa*/ 	.byte	0x07
	.zero		1


	//   ....[75]....
        /*05ac*/ 	.word	0x00004d30
        /*05b0*/ 	.word	0x000000ff
        /*05b4*/ 	.word	0x00000000
        /*05b8*/ 	.short	0x010a
        /*05ba*/ 	.byte	0x04
	.zero		1


	//   ....[76]....
        /*05bc*/ 	.word	0x000051f0
        /*05c0*/ 	.word	0x000000ff
        /*05c4*/ 	.word	0x00000000
        /*05c8*/ 	.short	0x010a
        /*05ca*/ 	.byte	0x04
	.zero		1


	//   ....[77]....
        /*05cc*/ 	.word	0x00005290
        /*05d0*/ 	.word	0x00000002
        /*05d4*/ 	.word	0x00000000
        /*05d8*/ 	.short	0x010a
        /*05da*/ 	.byte	0xff
	.zero		1


	//   ....[78]....
        /*05dc*/ 	.word	0x000052d0
        /*05e0*/ 	.word	0x00000002
        /*05e4*/ 	.word	0x00000000
        /*05e8*/ 	.short	0x010a
        /*05ea*/ 	.byte	0xff
	.zero		1


	//   ....[79]....
        /*05ec*/ 	.word	0x00005350
        /*05f0*/ 	.word	0x000000ff
        /*05f4*/ 	.word	0x00000000
        /*05f8*/ 	.short	0x0101
        /*05fa*/ 	.byte	0x04
	.zero		1


	//   ....[80]....
        /*05fc*/ 	.word	0x00005390
        /*0600*/ 	.word	0x000000ff
        /*0604*/ 	.word	0x00000120
        /*0608*/ 	.short	0x010a
        /*060a*/ 	.byte	0x2b
	.zero		1


	//   ....[81]....
        /*060c*/ 	.word	0x000053f0
        /*0610*/ 	.word	0x000000ff
        /*0614*/ 	.word	0x00000000
        /*0618*/ 	.short	0x0101
        /*061a*/ 	.byte	0x04
	.zero		1


	//   ....[82]....
        /*061c*/ 	.word	0x00005850
        /*0620*/ 	.word	0x0000000c
        /*0624*/ 	.word	0x000000c0
        /*0628*/ 	.short	0x010a
        /*062a*/ 	.byte	0xff
	.zero		1


	//   ....[83]....
        /*062c*/ 	.word	0x000059c0
        /*0630*/ 	.word	0x00000000
        /*0634*/ 	.word	0x00000000
        /*0638*/ 	.short	0x0101
        /*063a*/ 	.byte	0xff
	.zero		1


	//   ....[84]....
        /*063c*/ 	.word	0x00005e40
        /*0640*/ 	.word	0x000000ff
        /*0644*/ 	.word	0x000000b8
        /*0648*/ 	.short	0x010a
        /*064a*/ 	.byte	0x18
	.zero		1


	//   ....[85]....
        /*064c*/ 	.word	0x00006000
        /*0650*/ 	.word	0x000000ff
        /*0654*/ 	.word	0x00000098
        /*0658*/ 	.short	0x010a
        /*065a*/ 	.byte	0x04
	.zero		1


	//   ....[86]....
        /*065c*/ 	.word	0x000061d0
        /*0660*/ 	.word	0x000000ff
        /*0664*/ 	.word	0x00000080
        /*0668*/ 	.short	0x010b
        /*066a*/ 	.byte	0x04
	.zero		1


	//   ....[87]....
        /*066c*/ 	.word	0x000061e0
        /*0670*/ 	.word	0x000000ff
        /*0674*/ 	.word	0x00000000
        /*0678*/ 	.short	0x0101
        /*067a*/ 	.byte	0x14
	.zero		1


	//   ....[88]....
        /*067c*/ 	.word	0x000061f0
        /*0680*/ 	.word	0x000000ff
        /*0684*/ 	.word	0x00000098
        /*0688*/ 	.short	0x010a
        /*068a*/ 	.byte	0x05
	.zero		1


	//   ....[89]....
        /*068c*/ 	.word	0x000063e0
        /*0690*/ 	.word	0x000000ff
        /*0694*/ 	.word	0x00000080
        /*0698*/ 	.short	0x010b
        /*069a*/ 	.byte	0x05
	.zero		1


	//   ....[90]....
        /*069c*/ 	.word	0x000063f0
        /*06a0*/ 	.word	0x000000ff
        /*06a4*/ 	.word	0x00000000
        /*06a8*/ 	.short	0x0101
        /*06aa*/ 	.byte	0x04
	.zero		1


	//   ....[91]....
        /*06ac*/ 	.word	0x00006490
        /*06b0*/ 	.word	0x000000ff
        /*06b4*/ 	.word	0x00000000
        /*06b8*/ 	.short	0x010a
        /*06ba*/ 	.byte	0x04
	.zero		1


	//   ....[92]....
        /*06bc*/ 	.word	0x00006520
        /*06c0*/ 	.word	0x000000ff
        /*06c4*/ 	.word	0x00000000
        /*06c8*/ 	.short	0x010a
        /*06ca*/ 	.byte	0x05
	.zero		1


	//   ....[93]....
        /*06cc*/ 	.word	0x000065c0
        /*06d0*/ 	.word	0x00000000
        /*06d4*/ 	.word	0x00000000
        /*06d8*/ 	.short	0x010a
        /*06da*/ 	.byte	0xff
	.zero		1


	//   ....[94]....
        /*06dc*/ 	.word	0x00006900
        /*06e0*/ 	.word	0x00000000
        /*06e4*/ 	.word	0x000000c0
        /*06e8*/ 	.short	0x010a
        /*06ea*/ 	.byte	0xff
	.zero		1


	//   ....[95]....
        /*06ec*/ 	.word	0x000069d0
        /*06f0*/ 	.word	0x00000000
        /*06f4*/ 	.word	0x00000000
        /*06f8*/ 	.short	0x0101
        /*06fa*/ 	.byte	0xff
	.zero		1


	//   ....[96]....
        /*06fc*/ 	.word	0x00007610
        /*0700*/ 	.word	0x00000000
        /*0704*/ 	.word	0x00000080
        /*0708*/ 	.short	0x010a
        /*070a*/ 	.byte	0xff
	.zero		1


	//   ....[97]....
        /*070c*/ 	.word	0x00007670
        /*0710*/ 	.word	0x0000005c
        /*0714*/ 	.word	0x000000e0
        /*0718*/ 	.short	0x010a
        /*071a*/ 	.byte	0xff
	.zero		1


	//   ....[98]....
        /*071c*/ 	.word	0x00007760
        /*0720*/ 	.word	0x00000000
        /*0724*/ 	.word	0x00000080
        /*0728*/ 	.short	0x010a
        /*072a*/ 	.byte	0xff
	.zero		1


	//   ....[99]....
        /*072c*/ 	.word	0x00007890
        /*0730*/ 	.word	0x0000005c
        /*0734*/ 	.word	0x000000e0
        /*0738*/ 	.short	0x010a
        /*073a*/ 	.byte	0xff
	.zero		1


	//   ....[100]....
        /*073c*/ 	.word	0x000083c0
        /*0740*/ 	.word	0x00000000
        /*0744*/ 	.word	0x00000000
        /*0748*/ 	.short	0x0101
        /*074a*/ 	.byte	0xff
	.zero		1


	//   ....[101]....
        /*074c*/ 	.word	0x000083d0
        /*0750*/ 	.word	0x00000002
        /*0754*/ 	.word	0x00000080
        /*0758*/ 	.short	0x010a
        /*075a*/ 	.byte	0xff
	.zero		1


	//   ....[102]....
        /*075c*/ 	.word	0x000084a0
        /*0760*/ 	.word	0x00000002
        /*0764*/ 	.word	0x00000080
        /*0768*/ 	.short	0x010a
        /*076a*/ 	.byte	0xff
	.zero		1


	//   ....[103]....
        /*076c*/ 	.word	0x00008920
        /*0770*/ 	.word	0x0000005c
        /*0774*/ 	.word	0x00000000
        /*0778*/ 	.short	0x0101
        /*077a*/ 	.byte	0xff
	.zero		1


	//   ....[104]....
        /*077c*/ 	.word	0x00009140
        /*0780*/ 	.word	0x00000002
        /*0784*/ 	.word	0x00000000
        /*0788*/ 	.short	0x0101
        /*078a*/ 	.byte	0xff
	.zero		1


	//   ....[105]....
        /*078c*/ 	.word	0x00009400
        /*0790*/ 	.word	0x000000ff
        /*0794*/ 	.word	0x00000000
        /*0798*/ 	.short	0x0101
        /*079a*/ 	.byte	0x06
	.zero		1


	//   ....[106]....
        /*079c*/ 	.word	0x00009420
        /*07a0*/ 	.word	0x00000003
        /*07a4*/ 	.word	0x00000110
        /*07a8*/ 	.short	0x010a
        /*07aa*/ 	.byte	0xff
	.zero		1


	//   ....[107]....
        /*07ac*/ 	.word	0x00009480
        /*07b0*/ 	.word	0x00000000
        /*07b4*/ 	.word	0x00000040
        /*07b8*/ 	.short	0x010a
        /*07ba*/ 	.byte	0xff
	.zero		1


	//   ....[108]....
        /*07bc*/ 	.word	0x000094e0
        /*07c0*/ 	.word	0x00000000
        /*07c4*/ 	.word	0x00000040
        /*07c8*/ 	.short	0x010a
        /*07ca*/ 	.byte	0xff
	.zero		1


	//   ....[109]....
        /*07cc*/ 	.word	0x00009530
        /*07d0*/ 	.word	0x00000003
        /*07d4*/ 	.word	0x000000c0
        /*07d8*/ 	.short	0x010a
        /*07da*/ 	.byte	0xff
	.zero		1


	//   ....[110]....
        /*07dc*/ 	.word	0x00009590
        /*07e0*/ 	.word	0x00000000
        /*07e4*/ 	.word	0x00000000
        /*07e8*/ 	.short	0x010a
        /*07ea*/ 	.byte	0xff
	.zero		1


	//   ....[111]....
        /*07ec*/ 	.word	0x000095f0
        /*07f0*/ 	.word	0x00000000
        /*07f4*/ 	.word	0x00000000
        /*07f8*/ 	.short	0x010a
        /*07fa*/ 	.byte	0xff
	.zero		1


	//   ....[112]....
        /*07fc*/ 	.word	0x00009650
        /*0800*/ 	.word	0x00000000
        /*0804*/ 	.word	0x00000000
        /*0808*/ 	.short	0x010a
        /*080a*/ 	.byte	0xff
	.zero		1


	//   ....[113]....
        /*080c*/ 	.word	0x000096b0
        /*0810*/ 	.word	0x00000000
        /*0814*/ 	.word	0x00000000
        /*0818*/ 	.short	0x010a
        /*081a*/ 	.byte	0xff
	.zero		1


	//   ....[114]....
        /*081c*/ 	.word	0x00009710
        /*0820*/ 	.word	0x00000000
        /*0824*/ 	.word	0x00000000
        /*0828*/ 	.short	0x010a
        /*082a*/ 	.byte	0xff
	.zero		1


	//   ....[115]....
        /*082c*/ 	.word	0x00009770
        /*0830*/ 	.word	0x00000000
        /*0834*/ 	.word	0x00000000
        /*0838*/ 	.short	0x010a
        /*083a*/ 	.byte	0xff
	.zero		1


	//   ....[116]....
        /*083c*/ 	.word	0x000097d0
        /*0840*/ 	.word	0x00000000
        /*0844*/ 	.word	0x00000000
        /*0848*/ 	.short	0x010a
        /*084a*/ 	.byte	0xff
	.zero		1


	//   ....[117]....
        /*084c*/ 	.word	0x00009820
        /*0850*/ 	.word	0x00000000
        /*0854*/ 	.word	0x00000100
        /*0858*/ 	.short	0x010a
        /*085a*/ 	.byte	0xff
	.zero		1


	//   ....[118]....
        /*085c*/ 	.word	0x00009880
        /*0860*/ 	.word	0x00000000
        /*0864*/ 	.word	0x000000d0
        /*0868*/ 	.short	0x010a
        /*086a*/ 	.byte	0xff
	.zero		1


	//   ....[119]....
        /*086c*/ 	.word	0x000098d0
        /*0870*/ 	.word	0x00000000
        /*0874*/ 	.word	0x000000c0
        /*0878*/ 	.short	0x010a
        /*087a*/ 	.byte	0xff
	.zero		1


	//   ....[120]....
        /*087c*/ 	.word	0x00009930
        /*0880*/ 	.word	0x00000000
        /*0884*/ 	.word	0x000000d0
        /*0888*/ 	.short	0x010a
        /*088a*/ 	.byte	0xff
	.zero		1


	//   ....[121]....
        /*088c*/ 	.word	0x00009990
        /*0890*/ 	.word	0x00000007
        /*0894*/ 	.word	0x00000008
        /*0898*/ 	.short	0x010a
        /*089a*/ 	.byte	0xff
	.zero		1


	//   ....[122]....
        /*089c*/ 	.word	0x00009a80
        /*08a0*/ 	.word	0x00000005
        /*08a4*/ 	.word	0x00000008
        /*08a8*/ 	.short	0x010a
        /*08aa*/ 	.byte	0xff
	.zero		1


	//   ....[123]....
        /*08ac*/ 	.word	0x00009ad0
        /*08b0*/ 	.word	0x00000008
        /*08b4*/ 	.word	0x000000c0
        /*08b8*/ 	.short	0x010a
        /*08ba*/ 	.byte	0xff
	.zero		1


	//   ....[124]....
        /*08bc*/ 	.word	0x00009b30
        /*08c0*/ 	.word	0x00000003
        /*08c4*/ 	.word	0x000000f0
        /*08c8*/ 	.short	0x010a
        /*08ca*/ 	.byte	0xff
	.zero		1


	//   ....[125]....
        /*08cc*/ 	.word	0x00009b90
        /*08d0*/ 	.word	0x00000003
        /*08d4*/ 	.word	0x00000000
        /*08d8*/ 	.short	0x010a
        /*08da*/ 	.byte	0xff
	.zero		1


	//   ....[126]....
        /*08dc*/ 	.word	0x00009bf0
        /*08e0*/ 	.word	0x00000002
        /*08e4*/ 	.word	0x00000000
        /*08e8*/ 	.short	0x010a
        /*08ea*/ 	.byte	0xff
	.zero		1


	//   ....[127]....
        /*08ec*/ 	.word	0x00009c50
        /*08f0*/ 	.word	0x00000002
        /*08f4*/ 	.word	0x00000120
        /*08f8*/ 	.short	0x010a
        /*08fa*/ 	.byte	0xff
	.zero		1


	//   ....[128]....
        /*08fc*/ 	.word	0x00009ca0
        /*0900*/ 	.word	0x0000000c
        /*0904*/ 	.word	0x000000c0
        /*0908*/ 	.short	0x010a
        /*090a*/ 	.byte	0xff
	.zero		1


	//   ....[129]....
        /*090c*/ 	.word	0x00009d00
        /*0910*/ 	.word	0x00000000
        /*0914*/ 	.word	0x000000b8
        /*0918*/ 	.short	0x010a
        /*091a*/ 	.byte	0xff
	.zero		1


	//   ....[130]....
        /*091c*/ 	.word	0x00009d60
        /*0920*/ 	.word	0x00000000
        /*0924*/ 	.word	0x00000098
        /*0928*/ 	.short	0x010a
        /*092a*/ 	.byte	0xff
	.zero		1


	//   ....[131]....
        /*092c*/ 	.word	0x00009dc0
        /*0930*/ 	.word	0x00000009
        /*0934*/ 	.word	0x00000098
        /*0938*/ 	.short	0x010a
        /*093a*/ 	.byte	0xff
	.zero		1


	//   ....[132]....
        /*093c*/ 	.word	0x00009e20
        /*0940*/ 	.word	0x00000000
        /*0944*/ 	.word	0x00000000
        /*0948*/ 	.short	0x010a
        /*094a*/ 	.byte	0xff
	.zero		1


	//   ....[133]....
        /*094c*/ 	.word	0x00009e80
        /*0950*/ 	.word	0x00000000
        /*0954*/ 	.word	0x00000000
        /*0958*/ 	.short	0x010a
        /*095a*/ 	.byte	0xff
	.zero		1


	//   ....[134]....
        /*095c*/ 	.word	0x00009ed0
        /*0960*/ 	.word	0x00000000
        /*0964*/ 	.word	0x000000c0
        /*0968*/ 	.short	0x010a
        /*096a*/ 	.byte	0xff
	.zero		1


	//   ....[135]....
        /*096c*/ 	.word	0x00009f20
        /*0970*/ 	.word	0x00000000
        /*0974*/ 	.word	0x00000080
        /*0978*/ 	.short	0x010a
        /*097a*/ 	.byte	0xff
	.zero		1


	//   ....[136]....
        /*097c*/ 	.word	0x00009f70
        /*0980*/ 	.word	0x0000005c
        /*0984*/ 	.word	0x000000e0
        /*0988*/ 	.short	0x010a
        /*098a*/ 	.byte	0xff
	.zero		1


	//   ....[137]....
        /*098c*/ 	.word	0x00009fc0
        /*0990*/ 	.word	0x00000002
        /*0994*/ 	.word	0x00000080
        /*0998*/ 	.short	0x010a
        /*099a*/ 	.byte	0xff
	.zero		1


	//----- nvinfo : EIATTR_NUM_MBARRIERS
	.align		4
.L_47:
        /*099c*/ 	.byte	0x03, 0x38
        /*099e*/ 	.short	0x0025


	//----- nvinfo : EIATTR_EXIT_INSTR_OFFSETS
	.align		4
        /*09a0*/ 	.byte	0x04, 0x1c
        /*09a2*/ 	.short	(.L_49 - .L_48)


	//   ....[0]....
.L_48:
        /*09a4*/ 	.word	0x00003400


	//   ....[1]....
        /*09a8*/ 	.word	0x00003900


	//   ....[2]....
        /*09ac*/ 	.word	0x00003960


	//   ....[3]....
        /*09b0*/ 	.word	0x00005620


	//   ....[4]....
        /*09b4*/ 	.word	0x000065f0


	//   ....[5]....
        /*09b8*/ 	.word	0x00006630


	//   ....[6]....
        /*09bc*/ 	.word	0x00009300


	//   ....[7]....
        /*09c0*/ 	.word	0x00009370


	//   ....[8]....
        /*09c4*/ 	.word	0x000093a0


	//   ....[9]....
        /*09c8*/ 	.word	0x00009410


	//----- nvinfo : EIATTR_MAX_THREADS
	.align		4
.L_49:
        /*09cc*/ 	.byte	0x04, 0x05
        /*09ce*/ 	.short	(.L_51 - .L_50)
.L_50:
        /*09d0*/ 	.word	0x00000100
        /*09d4*/ 	.word	0x00000001
        /*09d8*/ 	.word	0x00000001


	//----- nvinfo : EIATTR_CRS_STACK_SIZE
	.align		4
.L_51:
        /*09dc*/ 	.byte	0x04, 0x1e
        /*09de*/ 	.short	(.L_53 - .L_52)
.L_52:
        /*09e0*/ 	.word	0x00000000


	//----- nvinfo : EIATTR_CBANK_PARAM_SIZE
	.align		4
.L_53:
        /*09e4*/ 	.byte	0x03, 0x19
        /*09e6*/ 	.short	0x0c00


	//----- nvinfo : EIATTR_PARAM_CBANK
	.align		4
        /*09e8*/ 	.byte	0x04, 0x0a
        /*09ea*/ 	.short	(.L_55 - .L_54)
	.align		4
.L_54:
        /*09ec*/ 	.word	index@(.nv.constant0._ZN7cutlass13device_kernelINS_4gemm6kernel13GemmUniversalIN4cute5tupleIJiiiiEEENS1_10collective13CollectiveMmaINS1_46MainloopSm100TmaUmmaWarpSpecializedBlockScaledILi8ELi2ELi2ENS5_IJNS4_1CILi4EEENSA_ILi2EEENSA_ILi1EEEEEEEENS5_IJNSA_ILi256EEENSA_ILi64EEESG_EEENS5_IJNS_12float_e2m1_tENS_13float_ue4m3_tEEEENS5_IJNS5_IJlSD_lEEENS4_6LayoutINS5_IJNS5_IJNS5_IJNSA_ILi32EEESB_EEEiEEENS5_IJNS5_IJNSA_ILi16EEESB_EEEiEEENS5_IJSD_iEEEEEENS5_IJST_NS5_IJNS5_IJNSA_ILi0EEESD_EEENSA_ILi512EEEEEENS5_IJSW_iEEEEEEEEEEESL_S13_NS4_8TiledMMAINS4_8MMA_AtomIJNS4_23SM100_MMA_MXF4_2x1SM_SSISJ_SJ_fSK_Li256ELi64ELi16ELNS4_4UMMA5MajorE0ELS18_0ELNS17_7ScaleInE0ELS19_0EEEEEENSN_INS5_IJSD_SD_SD_EEENS5_IJSW_SW_SW_EEEEENS5_IJNS4_10UnderscoreES1F_S1F_EEEEENS5_IJNS4_28SM100_TMA_2SM_LOAD_MULTICASTES1I_EEENS5_IJNS4_14ComposedLayoutINS4_7SwizzleILi3ELi4ELi3EEENS4_18smem_ptr_flag_bitsILi4EEENSN_INS5_IJNSA_ILi8EEESG_EEENS5_IJSG_SD_EEEEEEENSN_INS5_IJNS5_IJNS5_IJSP_SD_EEESS_EEESD_NS5_IJSD_SB_EEEEEENS5_IJNS5_IJNS5_IJSS_SY_EEESX_EEESW_NS5_IJSB_SY_EEEEEEEEEEEvNS4_8identityES1J_S23_vS24_EENS_8epilogue10collective18CollectiveEpilogueINS26_23Sm100TmaWarpSpecializedILi3ELi2ELi32ELb1ELb0EEEJNS5_IJNSA_ILi128EEESH_SG_EEENS5_IJNSN_IS2B_SD_EENSN_ISO_SD_EEEEENS_10bfloat16_tESM_S2G_SM_NS26_6fusion15FusionCallbacksIS2A_NS2H_17LinearCombinationIS2G_fS2G_fLNS_15FloatRoundStyleE2EEES2C_S2F_JEEENS4_5SM1004TMEM4LOAD26SM100_TMEM_LOAD_32dp32b32xENS4_13SM90_TMA_LOADENS1K_INS1L_ILi2ELi4ELi3EEENS1N_ILi16EEENSN_INS5_IJS1P_SO_EEENS5_IJSO_SD_EEEEEEENS4_39AutoVectorizingCopyWithAssumedAlignmentILi128EEENS4_14SM90_TMA_STOREES2X_S2Z_S2Z_EEEvvEEEEvNT_6ParamsE)
        /*09f0*/ 	.short	0x0380
        /*09f2*/ 	.short	0x0c00


	//----- nvinfo : EIATTR_SW_WAR
	.align		4
.L_55:
        /*09f4*/ 	.byte	0x04, 0x36
        /*09f6*/ 	.short	(.L_57 - .L_56)
.L_56:
        /*09f8*/ 	.word	0x00000008
.L_57:


//--------------------- .nv.callgraph             --------------------------
	.section	.nv.callgraph,"",@"SHT_CUDA_CALLGRAPH"
	.align	4
	.sectionentsize	8
	.align		4
        /*0000*/ 	.word	0x00000000
	.align		4
        /*0004*/ 	.word	0xffffffff
	.align		4
        /*0008*/ 	.word	index@(_ZN7cutlass13device_kernelINS_4gemm6kernel13GemmUniversalIN4cute5tupleIJiiiiEEENS1_10collective13CollectiveMmaINS1_46MainloopSm100TmaUmmaWarpSpecializedBlockScaledILi8ELi2ELi2ENS5_IJNS4_1CILi4EEENSA_ILi2EEENSA_ILi1EEEEEEEENS5_IJNSA_ILi256EEENSA_ILi64EEESG_EEENS5_IJNS_12float_e2m1_tENS_13float_ue4m3_tEEEENS5_IJNS5_IJlSD_lEEENS4_6LayoutINS5_IJNS5_IJNS5_IJNSA_ILi32EEESB_EEEiEEENS5_IJNS5_IJNSA_ILi16EEESB_EEEiEEENS5_IJSD_iEEEEEENS5_IJST_NS5_IJNS5_IJNSA_ILi0EEESD_EEENSA_ILi512EEEEEENS5_IJSW_iEEEEEEEEEEESL_S13_NS4_8TiledMMAINS4_8MMA_AtomIJNS4_23SM100_MMA_MXF4_2x1SM_SSISJ_SJ_fSK_Li256ELi64ELi16ELNS4_4UMMA5MajorE0ELS18_0ELNS17_7ScaleInE0ELS19_0EEEEEENSN_INS5_IJSD_SD_SD_EEENS5_IJSW_SW_SW_EEEEENS5_IJNS4_10UnderscoreES1F_S1F_EEEEENS5_IJNS4_28SM100_TMA_2SM_LOAD_MULTICASTES1I_EEENS5_IJNS4_14ComposedLayoutINS4_7SwizzleILi3ELi4ELi3EEENS4_18smem_ptr_flag_bitsILi4EEENSN_INS5_IJNSA_ILi8EEESG_EEENS5_IJSG_SD_EEEEEEENSN_INS5_IJNS5_IJNS5_IJSP_SD_EEESS_EEESD_NS5_IJSD_SB_EEEEEENS5_IJNS5_IJNS5_IJSS_SY_EEESX_EEESW_NS5_IJSB_SY_EEEEEEEEEEEvNS4_8identityES1J_S23_vS24_EENS_8epilogue10collective18CollectiveEpilogueINS26_23Sm100TmaWarpSpecializedILi3ELi2ELi32ELb1ELb0EEEJNS5_IJNSA_ILi128EEESH_SG_EEENS5_IJNSN_IS2B_SD_EENSN_ISO_SD_EEEEENS_10bfloat16_tESM_S2G_SM_NS26_6fusion15FusionCallbacksIS2A_NS2H_17LinearCombinationIS2G_fS2G_fLNS_15FloatRoundStyleE2EEES2C_S2F_JEEENS4_5SM1004TMEM4LOAD26SM100_TMEM_LOAD_32dp32b32xENS4_13SM90_TMA_LOADENS1K_INS1L_ILi2ELi4ELi3EEENS1N_ILi16EEENSN_INS5_IJS1P_SO_EEENS5_IJSO_SD_EEEEEEENS4_39AutoVectorizingCopyWithAssumedAlignmentILi128EEENS4_14SM90_TMA_STOREES2X_S2Z_S2Z_EEEvvEEEEvNT_6ParamsE)
	.align		4
        /*000c*/ 	.word	index@(__assertfail)
	.align		4
        /*0010*/ 	.word	0x00000000
	.align		4
        /*0014*/ 	.word	0xfffffffe
	.align		4
        /*0018*/ 	.word	0x00000000
	.align		4
        /*001c*/ 	.word	0xfffffffd
	.align		4
        /*0020*/ 	.word	0x00000000
	.align		4
        /*0024*/ 	.word	0xfffffffc


//--------------------- .nv.constant4             --------------------------
	.section	.nv.constant4,"a",@progbits
	.align	8
	.align		8
.nv.constant4:
        /*0000*/ 	.dword	__assertfail
	.align		8
        /*0008*/ 	.dword	__unnamed_1
	.align		8
        /*0010*/ 	.dword	__unnamed_2
	.align		8
        /*0018*/ 	.dword	_ZN40_INTERNAL_afb74350_4_k_cu_3ce668f2_254684cuda3std3__45__cpo5beginE
	.align		8
        /*0020*/ 	.dword	_ZN40_INTERNAL_afb74350_4_k_cu_3ce668f2_254684cuda3std3__45__cpo3endE
	.align		8
        /*0028*/ 	.dword	_ZN40_INTERNAL_afb74350_4_k_cu_3ce668f2_254684cuda3std3__45__cpo6cbeginE
	.align		8
        /*0030*/ 	.dword	_ZN40_INTERNAL_afb74350_4_k_cu_3ce668f2_254684cuda3std3__45__cpo4cendE
	.align		8
        /*0038*/ 	.dword	_ZN40_INTERNAL_afb74350_4_k_cu_3ce668f2_254684cuda3std3__442_GLOBAL__N__afb74350_4_k_cu_3ce668f2_254686ignoreE
	.align		8
        /*0040*/ 	.dword	_ZN40_INTERNAL_afb74350_4_k_cu_3ce668f2_254684cuda3std3__419piecewise_constructE
	.align		8
        /*0048*/ 	.dword	_ZN40_INTERNAL_afb74350_4_k_cu_3ce668f2_254684cuda3std3__48in_placeE
	.align		8
        /*0050*/ 	.dword	_ZN40_INTERNAL_afb74350_4_k_cu_3ce668f2_254684cuda3std6ranges3__45__cpo4swapE
	.align		8
        /*0058*/ 	.dword	_ZN40_INTERNAL_afb74350_4_k_cu_3ce668f2_254684cuda3std6ranges3__45__cpo9iter_moveE
	.align		8
        /*0060*/ 	.dword	_ZN40_INTERNAL_afb74350_4_k_cu_3ce668f2_254684cute7productE
	.align		8
        /*0068*/ 	.dword	_ZN40_INTERNAL_afb74350_4_k_cu_3ce668f2_254684cute1_E
	.align		8
        /*0070*/ 	.dword	$str$25
	.align		8
        /*0078*/ 	.dword	$str$26
	.align		8
        /*0080*/ 	.dword	$str$29
	.align		8
        /*0088*/ 	.dword	$str$30


//--------------------- .text._ZN7cutlass13device_kernelINS_4gemm6kernel13GemmUniversalIN4cute5tupleIJiiiiEEENS1_10collective13CollectiveMmaINS1_46MainloopSm100TmaUmmaWarpSpecializedBlockScaledILi8ELi2ELi2ENS5_IJNS4_1CILi4EEENSA_ILi2EEENSA_ILi1EEEEEEEENS5_IJNSA_ILi256EEENSA_ILi64EEESG_EEENS5_IJNS_12float_e2m1_tENS_13float_ue4m3_tEEEENS5_IJNS5_IJlSD_lEEENS4_6LayoutINS5_IJNS5_IJNS5_IJNSA_ILi32EEESB_EEEiEEENS5_IJNS5_IJNSA_ILi16EEESB_EEEiEEENS5_IJSD_iEEEEEENS5_IJST_NS5_IJNS5_IJNSA_ILi0EEESD_EEENSA_ILi512EEEEEENS5_IJSW_iEEEEEEEEEEESL_S13_NS4_8TiledMMAINS4_8MMA_AtomIJNS4_23SM100_MMA_MXF4_2x1SM_SSISJ_SJ_fSK_Li256ELi64ELi16ELNS4_4UMMA5MajorE0ELS18_0ELNS17_7ScaleInE0ELS19_0EEEEEENSN_INS5_IJSD_SD_SD_EEENS5_IJSW_SW_SW_EEEEENS5_IJNS4_10UnderscoreES1F_S1F_EEEEENS5_IJNS4_28SM100_TMA_2SM_LOAD_MULTICASTES1I_EEENS5_IJNS4_14ComposedLayoutINS4_7SwizzleILi3ELi4ELi3EEENS4_18smem_ptr_flag_bitsILi4EEENSN_INS5_IJNSA_ILi8EEESG_EEENS5_IJSG_SD_EEEEEEENSN_INS5_IJNS5_IJNS5_IJSP_SD_EEESS_EEESD_NS5_IJSD_SB_EEEEEENS5_IJNS5_IJNS5_IJSS_SY_EEESX_EEESW_NS5_IJSB_SY_EEEEEEEEEEEvNS4_8identityES1J_S23_vS24_EENS_8epilogue10collective18CollectiveEpilogueINS26_23Sm100TmaWarpSpecializedILi3ELi2ELi32ELb1ELb0EEEJNS5_IJNSA_ILi128EEESH_SG_EEENS5_IJNSN_IS2B_SD_EENSN_ISO_SD_EEEEENS_10bfloat16_tESM_S2G_SM_NS26_6fusion15FusionCallbacksIS2A_NS2H_17LinearCombinationIS2G_fS2G_fLNS_15FloatRoundStyleE2EEES2C_S2F_JEEENS4_5SM1004TMEM4LOAD26SM100_TMEM_LOAD_32dp32b32xENS4_13SM90_TMA_LOADENS1K_INS1L_ILi2ELi4ELi3EEENS1N_ILi16EEENSN_INS5_IJS1P_SO_EEENS5_IJSO_SD_EEEEEEENS4_39AutoVectorizingCopyWithAssumedAlignmentILi128EEENS4_14SM90_TMA_STOREES2X_S2Z_S2Z_EEEvvEEEEvNT_6ParamsE --------------------------
	.section	.text._ZN7cutlass13device_kernelINS_4gemm6kernel13GemmUniversalIN4cute5tupleIJiiiiEEENS1_10collective13CollectiveMmaINS1_46MainloopSm100TmaUmmaWarpSpecializedBlockScaledILi8ELi2ELi2ENS5_IJNS4_1CILi4EEENSA_ILi2EEENSA_ILi1EEEEEEEENS5_IJNSA_ILi256EEENSA_ILi64EEESG_EEENS5_IJNS_12float_e2m1_tENS_13float_ue4m3_tEEEENS5_IJNS5_IJlSD_lEEENS4_6LayoutINS5_IJNS5_IJNS5_IJNSA_ILi32EEESB_EEEiEEENS5_IJNS5_IJNSA_ILi16EEESB_EEEiEEENS5_IJSD_iEEEEEENS5_IJST_NS5_IJNS5_IJNSA_ILi0EEESD_EEENSA_ILi512EEEEEENS5_IJSW_iEEEEEEEEEEESL_S13_NS4_8TiledMMAINS4_8MMA_AtomIJNS4_23SM100_MMA_MXF4_2x1SM_SSISJ_SJ_fSK_Li256ELi64ELi16ELNS4_4UMMA5MajorE0ELS18_0ELNS17_7ScaleInE0ELS19_0EEEEEENSN_INS5_IJSD_SD_SD_EEENS5_IJSW_SW_SW_EEEEENS5_IJNS4_10UnderscoreES1F_S1F_EEEEENS5_IJNS4_28SM100_TMA_2SM_LOAD_MULTICASTES1I_EEENS5_IJNS4_14ComposedLayoutINS4_7SwizzleILi3ELi4ELi3EEENS4_18smem_ptr_flag_bitsILi4EEENSN_INS5_IJNSA_ILi8EEESG_EEENS5_IJSG_SD_EEEEEEENSN_INS5_IJNS5_IJNS5_IJSP_SD_EEESS_EEESD_NS5_IJSD_SB_EEEEEENS5_IJNS5_IJNS5_IJSS_SY_EEESX_EEESW_NS5_IJSB_SY_EEEEEEEEEEEvNS4_8identityES1J_S23_vS24_EENS_8epilogue10collective18CollectiveEpilogueINS26_23Sm100TmaWarpSpecializedILi3ELi2ELi32ELb1ELb0EEEJNS5_IJNSA_ILi128EEESH_SG_EEENS5_IJNSN_IS2B_SD_EENSN_ISO_SD_EEEEENS_10bfloat16_tESM_S2G_SM_NS26_6fusion15FusionCallbacksIS2A_NS2H_17LinearCombinationIS2G_fS2G_fLNS_15FloatRoundStyleE2EEES2C_S2F_JEEENS4_5SM1004TMEM4LOAD26SM100_TMEM_LOAD_32dp32b32xENS4_13SM90_TMA_LOADENS1K_INS1L_ILi2ELi4ELi3EEENS1N_ILi16EEENSN_INS5_IJS1P_SO_EEENS5_IJSO_SD_EEEEEEENS4_39AutoVectorizingCopyWithAssumedAlignmentILi128EEENS4_14SM90_TMA_STOREES2X_S2Z_S2Z_EEEvvEEEEvNT_6ParamsE,"ax",@progbits
	.align	128
.text._ZN7cutlass13device_kernelINS_4gemm6kernel13GemmUniversalIN4cute5tupleIJiiiiEEENS1_10collective13CollectiveMmaINS1_46MainloopSm100TmaUmmaWarpSpecializedBlockScaledILi8ELi2ELi2ENS5_IJNS4_1CILi4EEENSA_ILi2EEENSA_ILi1EEEEEEEENS5_IJNSA_ILi256EEENSA_ILi64EEESG_EEENS5_IJNS_12float_e2m1_tENS_13float_ue4m3_tEEEENS5_IJNS5_IJlSD_lEEENS4_6LayoutINS5_IJNS5_IJNS5_IJNSA_ILi32EEESB_EEEiEEENS5_IJNS5_IJNSA_ILi16EEESB_EEEiEEENS5_IJSD_iEEEEEENS5_IJST_NS5_IJNS5_IJNSA_ILi0EEESD_EEENSA_ILi512EEEEEENS5_IJSW_iEEEEEEEEEEESL_S13_NS4_8TiledMMAINS4_8MMA_AtomIJNS4_23SM100_MMA_MXF4_2x1SM_SSISJ_SJ_fSK_Li256ELi64ELi16ELNS4_4UMMA5MajorE0ELS18_0ELNS17_7ScaleInE0ELS19_0EEEEEENSN_INS5_IJSD_SD_SD_EEENS5_IJSW_SW_SW_EEEEENS5_IJNS4_10UnderscoreES1F_S1F_EEEEENS5_IJNS4_28SM100_TMA_2SM_LOAD_MULTICASTES1I_EEENS5_IJNS4_14ComposedLayoutINS4_7SwizzleILi3ELi4ELi3EEENS4_18smem_ptr_flag_bitsILi4EEENSN_INS5_IJNSA_ILi8EEESG_EEENS5_IJSG_SD_EEEEEEENSN_INS5_IJNS5_IJNS5_IJSP_SD_EEESS_EEESD_NS5_IJSD_SB_EEEEEENS5_IJNS5_IJNS5_IJSS_SY_EEESX_EEESW_NS5_IJSB_SY_EEEEEEEEEEEvNS4_8identityES1J_S23_vS24_EENS_8epilogue10collective18CollectiveEpilogueINS26_23Sm100TmaWarpSpecializedILi3ELi2ELi32ELb1ELb0EEEJNS5_IJNSA_ILi128EEESH_SG_EEENS5_IJNSN_IS2B_SD_EENSN_ISO_SD_EEEEENS_10bfloat16_tESM_S2G_SM_NS26_6fusion15FusionCallbacksIS2A_NS2H_17LinearCombinationIS2G_fS2G_fLNS_15FloatRoundStyleE2EEES2C_S2F_JEEENS4_5SM1004TMEM4LOAD26SM100_TMEM_LOAD_32dp32b32xENS4_13SM90_TMA_LOADENS1K_INS1L_ILi2ELi4ELi3EEENS1N_ILi16EEENSN_INS5_IJS1P_SO_EEENS5_IJSO_SD_EEEEEEENS4_39AutoVectorizingCopyWithAssumedAlignmentILi128EEENS4_14SM90_TMA_STOREES2X_S2Z_S2Z_EEEvvEEEEvNT_6ParamsE:
        .type           _ZN7cutlass13device_kernelINS_4gemm6kernel13GemmUniversalIN4cute5tupleIJiiiiEEENS1_10collective13CollectiveMmaINS1_46MainloopSm100TmaUmmaWarpSpecializedBlockScaledILi8ELi2ELi2ENS5_IJNS4_1CILi4EEENSA_ILi2EEENSA_ILi1EEEEEEEENS5_IJNSA_ILi256EEENSA_ILi64EEESG_EEENS5_IJNS_12float_e2m1_tENS_13float_ue4m3_tEEEENS5_IJNS5_IJlSD_lEEENS4_6LayoutINS5_IJNS5_IJNS5_IJNSA_ILi32EEESB_EEEiEEENS5_IJNS5_IJNSA_ILi16EEESB_EEEiEEENS5_IJSD_iEEEEEENS5_IJST_NS5_IJNS5_IJNSA_ILi0EEESD_EEENSA_ILi512EEEEEENS5_IJSW_iEEEEEEEEEEESL_S13_NS4_8TiledMMAINS4_8MMA_AtomIJNS4_23SM100_MMA_MXF4_2x1SM_SSISJ_SJ_fSK_Li256ELi64ELi16ELNS4_4UMMA5MajorE0ELS18_0ELNS17_7ScaleInE0ELS19_0EEEEEENSN_INS5_IJSD_SD_SD_EEENS5_IJSW_SW_SW_EEEEENS5_IJNS4_10UnderscoreES1F_S1F_EEEEENS5_IJNS4_28SM100_TMA_2SM_LOAD_MULTICASTES1I_EEENS5_IJNS4_14ComposedLayoutINS4_7SwizzleILi3ELi4ELi3EEENS4_18smem_ptr_flag_bitsILi4EEENSN_INS5_IJNSA_ILi8EEESG_EEENS5_IJSG_SD_EEEEEEENSN_INS5_IJNS5_IJNS5_IJSP_SD_EEESS_EEESD_NS5_IJSD_SB_EEEEEENS5_IJNS5_IJNS5_IJSS_SY_EEESX_EEESW_NS5_IJSB_SY_EEEEEEEEEEEvNS4_8identityES1J_S23_vS24_EENS_8epilogue10collective18CollectiveEpilogueINS26_23Sm100TmaWarpSpecializedILi3ELi2ELi32ELb1ELb0EEEJNS5_IJNSA_ILi128EEESH_SG_EEENS5_IJNSN_IS2B_SD_EENSN_ISO_SD_EEEEENS_10bfloat16_tESM_S2G_SM_NS26_6fusion15FusionCallbacksIS2A_NS2H_17LinearCombinationIS2G_fS2G_fLNS_15FloatRoundStyleE2EEES2C_S2F_JEEENS4_5SM1004TMEM4LOAD26SM100_TMEM_LOAD_32dp32b32xENS4_13SM90_TMA_LOADENS1K_INS1L_ILi2ELi4ELi3EEENS1N_ILi16EEENSN_INS5_IJS1P_SO_EEENS5_IJSO_SD_EEEEEEENS4_39AutoVectorizingCopyWithAssumedAlignmentILi128EEENS4_14SM90_TMA_STOREES2X_S2Z_S2Z_EEEvvEEEEvNT_6ParamsE,@function
        .size           _ZN7cutlass13device_kernelINS_4gemm6kernel13GemmUniversalIN4cute5tupleIJiiiiEEENS1_10collective13CollectiveMmaINS1_46MainloopSm100TmaUmmaWarpSpecializedBlockScaledILi8ELi2ELi2ENS5_IJNS4_1CILi4EEENSA_ILi2EEENSA_ILi1EEEEEEEENS5_IJNSA_ILi256EEENSA_ILi64EEESG_EEENS5_IJNS_12float_e2m1_tENS_13float_ue4m3_tEEEENS5_IJNS5_IJlSD_lEEENS4_6LayoutINS5_IJNS5_IJNS5_IJNSA_ILi32EEESB_EEEiEEENS5_IJNS5_IJNSA_ILi16EEESB_EEEiEEENS5_IJSD_iEEEEEENS5_IJST_NS5_IJNS5_IJNSA_ILi0EEESD_EEENSA_ILi512EEEEEENS5_IJSW_iEEEEEEEEEEESL_S13_NS4_8TiledMMAINS4_8MMA_AtomIJNS4_23SM100_MMA_MXF4_2x1SM_SSISJ_SJ_fSK_Li256ELi64ELi16ELNS4_4UMMA5MajorE0ELS18_0ELNS17_7ScaleInE0ELS19_0EEEEEENSN_INS5_IJSD_SD_SD_EEENS5_IJSW_SW_SW_EEEEENS5_IJNS4_10UnderscoreES1F_S1F_EEEEENS5_IJNS4_28SM100_TMA_2SM_LOAD_MULTICASTES1I_EEENS5_IJNS4_14ComposedLayoutINS4_7SwizzleILi3ELi4ELi3EEENS4_18smem_ptr_flag_bitsILi4EEENSN_INS5_IJNSA_ILi8EEESG_EEENS5_IJSG_SD_EEEEEEENSN_INS5_IJNS5_IJNS5_IJSP_SD_EEESS_EEESD_NS5_IJSD_SB_EEEEEENS5_IJNS5_IJNS5_IJSS_SY_EEESX_EEESW_NS5_IJSB_SY_EEEEEEEEEEEvNS4_8identityES1J_S23_vS24_EENS_8epilogue10collective18CollectiveEpilogueINS26_23Sm100TmaWarpSpecializedILi3ELi2ELi32ELb1ELb0EEEJNS5_IJNSA_ILi128EEESH_SG_EEENS5_IJNSN_IS2B_SD_EENSN_ISO_SD_EEEEENS_10bfloat16_tESM_S2G_SM_NS26_6fusion15FusionCallbacksIS2A_NS2H_17LinearCombinationIS2G_fS2G_fLNS_15FloatRoundStyleE2EEES2C_S2F_JEEENS4_5SM1004TMEM4LOAD26SM100_TMEM_LOAD_32dp32b32xENS4_13SM90_TMA_LOADENS1K_INS1L_ILi2ELi4ELi3EEENS1N_ILi16EEENSN_INS5_IJS1P_SO_EEENS5_IJSO_SD_EEEEEEENS4_39AutoVectorizingCopyWithAssumedAlignmentILi128EEENS4_14SM90_TMA_STOREES2X_S2Z_S2Z_EEEvvEEEEvNT_6ParamsE,(.L_x_187 - _ZN7cutlass13device_kernelINS_4gemm6kernel13GemmUniversalIN4cute5tupleIJiiiiEEENS1_10collective13CollectiveMmaINS1_46MainloopSm100TmaUmmaWarpSpecializedBlockScaledILi8ELi2ELi2ENS5_IJNS4_1CILi4EEENSA_ILi2EEENSA_ILi1EEEEEEEENS5_IJNSA_ILi256EEENSA_ILi64EEESG_EEENS5_IJNS_12float_e2m1_tENS_13float_ue4m3_tEEEENS5_IJNS5_IJlSD_lEEENS4_6LayoutINS5_IJNS5_IJNS5_IJNSA_ILi32EEESB_EEEiEEENS5_IJNS5_IJNSA_ILi16EEESB_EEEiEEENS5_IJSD_iEEEEEENS5_IJST_NS5_IJNS5_IJNSA_ILi0EEESD_EEENSA_ILi512EEEEEENS5_IJSW_iEEEEEEEEEEESL_S13_NS4_8TiledMMAINS4_8MMA_AtomIJNS4_23SM100_MMA_MXF4_2x1SM_SSISJ_SJ_fSK_Li256ELi64ELi16ELNS4_4UMMA5MajorE0ELS18_0ELNS17_7ScaleInE0ELS19_0EEEEEENSN_INS5_IJSD_SD_SD_EEENS5_IJSW_SW_SW_EEEEENS5_IJNS4_10UnderscoreES1F_S1F_EEEEENS5_IJNS4_28SM100_TMA_2SM_LOAD_MULTICASTES1I_EEENS5_IJNS4_14ComposedLayoutINS4_7SwizzleILi3ELi4ELi3EEENS4_18smem_ptr_flag_bitsILi4EEENSN_INS5_IJNSA_ILi8EEESG_EEENS5_IJSG_SD_EEEEEEENSN_INS5_IJNS5_IJNS5_IJSP_SD_EEESS_EEESD_NS5_IJSD_SB_EEEEEENS5_IJNS5_IJNS5_IJSS_SY_EEESX_EEESW_NS5_IJSB_SY_EEEEEEEEEEEvNS4_8identityES1J_S23_vS24_EENS_8epilogue10collective18CollectiveEpilogueINS26_23Sm100TmaWarpSpecializedILi3ELi2ELi32ELb1ELb0EEEJNS5_IJNSA_ILi128EEESH_SG_EEENS5_IJNSN_IS2B_SD_EENSN_ISO_SD_EEEEENS_10bfloat16_tESM_S2G_SM_NS26_6fusion15FusionCallbacksIS2A_NS2H_17LinearCombinationIS2G_fS2G_fLNS_15FloatRoundStyleE2EEES2C_S2F_JEEENS4_5SM1004TMEM4LOAD26SM100_TMEM_LOAD_32dp32b32xENS4_13SM90_TMA_LOADENS1K_INS1L_ILi2ELi4ELi3EEENS1N_ILi16EEENSN_INS5_IJS1P_SO_EEENS5_IJSO_SD_EEEEEEENS4_39AutoVectorizingCopyWithAssumedAlignmentILi128EEENS4_14SM90_TMA_STOREES2X_S2Z_S2Z_EEEvvEEEEvNT_6ParamsE)
        .other          _ZN7cutlass13device_kernelINS_4gemm6kernel13GemmUniversalIN4cute5tupleIJiiiiEEENS1_10collective13CollectiveMmaINS1_46MainloopSm100TmaUmmaWarpSpecializedBlockScaledILi8ELi2ELi2ENS5_IJNS4_1CILi4EEENSA_ILi2EEENSA_ILi1EEEEEEEENS5_IJNSA_ILi256EEENSA_ILi64EEESG_EEENS5_IJNS_12float_e2m1_tENS_13float_ue4m3_tEEEENS5_IJNS5_IJlSD_lEEENS4_6LayoutINS5_IJNS5_IJNS5_IJNSA_ILi32EEESB_EEEiEEENS5_IJNS5_IJNSA_ILi16EEESB_EEEiEEENS5_IJSD_iEEEEEENS5_IJST_NS5_IJNS5_IJNSA_ILi0EEESD_EEENSA_ILi512EEEEEENS5_IJSW_iEEEEEEEEEEESL_S13_NS4_8TiledMMAINS4_8MMA_AtomIJNS4_23SM100_MMA_MXF4_2x1SM_SSISJ_SJ_fSK_Li256ELi64ELi16ELNS4_4UMMA5MajorE0ELS18_0ELNS17_7ScaleInE0ELS19_0EEEEEENSN_INS5_IJSD_SD_SD_EEENS5_IJSW_SW_SW_EEEEENS5_IJNS4_10UnderscoreES1F_S1F_EEEEENS5_IJNS4_28SM100_TMA_2SM_LOAD_MULTICASTES1I_EEENS5_IJNS4_14ComposedLayoutINS4_7SwizzleILi3ELi4ELi3EEENS4_18smem_ptr_flag_bitsILi4EEENSN_INS5_IJNSA_ILi8EEESG_EEENS5_IJSG_SD_EEEEEEENSN_INS5_IJNS5_IJNS5_IJSP_SD_EEESS_EEESD_NS5_IJSD_SB_EEEEEENS5_IJNS5_IJNS5_IJSS_SY_EEESX_EEESW_NS5_IJSB_SY_EEEEEEEEEEEvNS4_8identityES1J_S23_vS24_EENS_8epilogue10collective18CollectiveEpilogueINS26_23Sm100TmaWarpSpecializedILi3ELi2ELi32ELb1ELb0EEEJNS5_IJNSA_ILi128EEESH_SG_EEENS5_IJNSN_IS2B_SD_EENSN_ISO_SD_EEEEENS_10bfloat16_tESM_S2G_SM_NS26_6fusion15FusionCallbacksIS2A_NS2H_17LinearCombinationIS2G_fS2G_fLNS_15FloatRoundStyleE2EEES2C_S2F_JEEENS4_5SM1004TMEM4LOAD26SM100_TMEM_LOAD_32dp32b32xENS4_13SM90_TMA_LOADENS1K_INS1L_ILi2ELi4ELi3EEENS1N_ILi16EEENSN_INS5_IJS1P_SO_EEENS5_IJSO_SD_EEEEEEENS4_39AutoVectorizingCopyWithAssumedAlignmentILi128EEENS4_14SM90_TMA_STOREES2X_S2Z_S2Z_EEEvvEEEEvNT_6ParamsE,@"STO_CUDA_ENTRY STV_DEFAULT"
_ZN7cutlass13device_kernelINS_4gemm6kernel13GemmUniversalIN4cute5tupleIJiiiiEEENS1_10collective13CollectiveMmaINS1_46MainloopSm100TmaUmmaWarpSpecializedBlockScaledILi8ELi2ELi2ENS5_IJNS4_1CILi4EEENSA_ILi2EEENSA_ILi1EEEEEEEENS5_IJNSA_ILi256EEENSA_ILi64EEESG_EEENS5_IJNS_12float_e2m1_tENS_13float_ue4m3_tEEEENS5_IJNS5_IJlSD_lEEENS4_6LayoutINS5_IJNS5_IJNS5_IJNSA_ILi32EEESB_EEEiEEENS5_IJNS5_IJNSA_ILi16EEESB_EEEiEEENS5_IJSD_iEEEEEENS5_IJST_NS5_IJNS5_IJNSA_ILi0EEESD_EEENSA_ILi512EEEEEENS5_IJSW_iEEEEEEEEEEESL_S13_NS4_8TiledMMAINS4_8MMA_AtomIJNS4_23SM100_MMA_MXF4_2x1SM_SSISJ_SJ_fSK_Li256ELi64ELi16ELNS4_4UMMA5MajorE0ELS18_0ELNS17_7ScaleInE0ELS19_0EEEEEENSN_INS5_IJSD_SD_SD_EEENS5_IJSW_SW_SW_EEEEENS5_IJNS4_10UnderscoreES1F_S1F_EEEEENS5_IJNS4_28SM100_TMA_2SM_LOAD_MULTICASTES1I_EEENS5_IJNS4_14ComposedLayoutINS4_7SwizzleILi3ELi4ELi3EEENS4_18smem_ptr_flag_bitsILi4EEENSN_INS5_IJNSA_ILi8EEESG_EEENS5_IJSG_SD_EEEEEEENSN_INS5_IJNS5_IJNS5_IJSP_SD_EEESS_EEESD_NS5_IJSD_SB_EEEEEENS5_IJNS5_IJNS5_IJSS_SY_EEESX_EEESW_NS5_IJSB_SY_EEEEEEEEEEEvNS4_8identityES1J_S23_vS24_EENS_8epilogue10collective18CollectiveEpilogueINS26_23Sm100TmaWarpSpecializedILi3ELi2ELi32ELb1ELb0EEEJNS5_IJNSA_ILi128EEESH_SG_EEENS5_IJNSN_IS2B_SD_EENSN_ISO_SD_EEEEENS_10bfloat16_tESM_S2G_SM_NS26_6fusion15FusionCallbacksIS2A_NS2H_17LinearCombinationIS2G_fS2G_fLNS_15FloatRoundStyleE2EEES2C_S2F_JEEENS4_5SM1004TMEM4LOAD26SM100_TMEM_LOAD_32dp32b32xENS4_13SM90_TMA_LOADENS1K_INS1L_ILi2ELi4ELi3EEENS1N_ILi16EEENSN_INS5_IJS1P_SO_EEENS5_IJSO_SD_EEEEEEENS4_39AutoVectorizingCopyWithAssumedAlignmentILi128EEENS4_14SM90_TMA_STOREES2X_S2Z_S2Z_EEEvvEEEEvNT_6ParamsE:
[----:B------:R-:W1:Y:S01]  /*0000*/  LDC R1, c[0x0][0x37c] ;  /* 0x0000df00ff017b82 */ /* 0x000e620000000800 */
[----:B------:R-:W2:Y:S01]  /*0010*/  S2R R95, SR_TID.X ;  /* 0x00000000005f7919 */ /* 0x000ea20000002100 */
[----:B------:R-:W3:Y:S06]  /*0020*/  LDCU.64 UR12, c[0x0][0xc90] ;  /* 0x00019200ff0c77ac */ /* 0x000eec0008000a00 */
[----:B------:R-:W4:Y:S01]  /*0030*/  S2UR UR60, SR_CgaCtaId ;  /* 0x00000000003c79c3 */ /* 0x000f220000008800 */
[----:B------:R-:W-:Y:S02]  /*0040*/  PRMT R88, RZ, 0x7610, R88 ;  /* 0x00007610ff587816 */ /* 0x000fe40000000058 */
[----:B------:R-:W-:-:S02]  /*0050*/  ELECT P0, URZ, PT ;  /* 0x0000000000ff782f */ /* 0x000fc40003800000 */
[----:B---3--:R-:W-:-:S04]  /*0060*/  ISETP.NE.U32.AND P1, PT, RZ, UR12, PT ;  /* 0x0000000cff007c0c */ /* 0x008fc8000bf25070 */
[----:B------:R-:W-:Y:S01]  /*0070*/  ISETP.NE.AND.EX P2, PT, RZ, UR13, PT, P1 ;  /* 0x0000000dff007c0c */ /* 0x000fe2000bf45310 */
[----:B----4-:R-:W-:Y:S02]  /*0080*/  ULOP3.LUT UR5, UR60, 0x1, URZ, 0xc0, !UPT ;  /* 0x000000013c057892 */ /* 0x010fe4000f8ec0ff */
[----:B------:R-:W-:Y:S01]  /*0090*/  ULOP3.LUT UR4, UR60, 0x1, URZ, 0x3c, !UPT ;  /* 0x000000013c047892 */ /* 0x000fe2000f8e3cff */
[----:B--2---:R-:W-:-:S03]  /*00a0*/  SHF.R.U32.HI R89, RZ, 0x5, R95 ;  /* 0x00000005ff597819 */ /* 0x004fc6000001165f */
[----:B------:R-:W-:Y:S02]  /*00b0*/  IMAD.U32 R2, RZ, RZ, UR5 ;  /* 0x00000005ff027e24 */ /* 0x000fe4000f8e00ff */
[----:B------:R-:W2:Y:S02]  /*00c0*/  SHFL.IDX PT, R0, R89, RZ, 0x1f ;  /* 0x00001fff59007589 */ /* 0x000ea400000e0000 */
[----:B--2---:R-:W-:Y:S01]  /*00d0*/  R2UR UR22, R0 ;  /* 0x00000000001672ca */ /* 0x004fe200000e0000 */
[----:B------:R-:W-:Y:S01]  /*00e0*/  IMAD.U32 R0, RZ, RZ, UR4 ;  /* 0x00000004ff007e24 */ /* 0x000fe2000f8e00ff */
[----:B-1----:R-:W-:-:S13]  /*00f0*/  @P2 BRA `(.L_x_0) ;  /* 0x0000000000302947 */ /* 0x002fda0003800000 */
[----:B------:R-:W1:Y:S02]  /*0100*/  LDCU.64 UR4, c[0x0][0xc88] ;  /* 0x00019100ff0477ac */ /* 0x000e640008000a00 */
[----:B-1----:R-:W-:-:S04]  /*0110*/  UISETP.NE.U32.AND UP0, UPT, UR4, URZ, UPT ;  /* 0x000000ff0400728c */ /* 0x002fc8000bf05070 */
[----:B------:R-:W-:-:S09]  /*0120*/  UISETP.NE.AND.EX UP0, UPT, UR5, URZ, UPT, UP0 ;  /* 0x000000ff0500728c */ /* 0x000fd2000bf05300 */
[----:B------:R-:W-:Y:S05]  /*0130*/  BRA.U !UP0, `(.L_x_1) ;  /* 0x0000000108147547 */ /* 0x000fea000b800000 */
[----:B------:R-:W1:Y:S01]  /*0140*/  LDC.64 R4, c[0x0][0xc88] ;  /* 0x00032200ff047b82 */ /* 0x000e620000000a00 */
[----:B------:R-:W1:Y:S02]  /*0150*/  LDCU.64 UR4, c[0x0][0x358] ;  /* 0x00006b00ff0477ac */ /* 0x000e640008000a00 */
[----:B-1----:R1:W5:Y:S01]  /*0160*/  LDG.E R41, desc[UR4][R4.64] ;  /* 0x0000000404297981 */ /* 0x002362000c1e1900 */
[----:B------:R-:W-:Y:S01]  /*0170*/  HFMA2 R88, -RZ, RZ, 0, 5.9604644775390625e-08 ;  /* 0x00000001ff587431 */ /* 0x000fe200000001ff */
[----:B------:R-:W-:Y:S05]  /*0180*/  BRA `(.L_x_0) ;  /* 0x00000000000c7947 */ /* 0x000fea0003800000 */
.L_x_1:
[----:B------:R-:W1:Y:S01]  /*0190*/  LDCU UR4, c[0x0][0xc80] ;  /* 0x00019000ff0477ac */ /* 0x000e620008000800 */
[----:B------:R-:W-:Y:S01]  /*01a0*/  HFMA2 R88, -RZ, RZ, 0, 5.9604644775390625e-08 ;  /* 0x00000001ff587431 */ /* 0x000fe200000001ff */
[----:B-1----:R-:W-:-:S07]  /*01b0*/  MOV R41, UR4 ;  /* 0x0000000400297c02 */ /* 0x002fce0008000f00 */
.L_x_0:
[----:B------:R-:W2:Y:S02]  /*01c0*/  LDCU.64 UR4, c[0x0][0xcb0] ;  /* 0x00019600ff0477ac */ /* 0x000ea40008000a00 */
[----:B--2---:R-:W-:-:S04]  /*01d0*/  UISETP.NE.U32.AND UP0, UPT, UR4, URZ, UPT ;  /* 0x000000ff0400728c */ /* 0x004fc8000bf05070 */
[----:B------:R-:W-:-:S09]  /*01e0*/  UISETP.NE.AND.EX UP0, UPT, UR5, URZ, UPT, UP0 ;  /* 0x000000ff0500728c */ /* 0x000fd2000bf05300 */
[----:B------:R-:W-:Y:S05]  /*01f0*/  BRA.U UP0, `(.L_x_2) ;  /* 0x0000000100287547 */ /* 0x000fea000b800000 */
[----:B------:R-:W2:Y:S02]  /*0200*/  LDCU.64 UR4, c[0x0][0xca8] ;  /* 0x00019500ff0477ac */ /* 0x000ea40008000a00 */
[----:B--2---:R-:W-:-:S04]  /*0210*/  UISETP.NE.U32.AND UP0, UPT, UR4, URZ, UPT ;  /* 0x000000ff0400728c */ /* 0x004fc8000bf05070 */
[----:B------:R-:W-:-:S09]  /*0220*/  UISETP.NE.AND.EX UP0, UPT, UR5, URZ, UPT, UP0 ;  /* 0x000000ff0500728c */ /* 0x000fd2000bf05300 */
[----:B------:R-:W-:Y:S05]  /*0230*/  BRA.U !UP0, `(.L_x_3) ;  /* 0x0000000108107547 */ /* 0x000fea000b800000 */
[----:B------:R-:W2:Y:S01]  /*0240*/  LDC.64 R38, c[0x0][0xca8] ;  /* 0x00032a00ff267b82 */ /* 0x000ea20000000a00 */
[----:B------:R-:W2:Y:S02]  /*0250*/  LDCU.64 UR4, c[0x0][0x358] ;  /* 0x00006b00ff0477ac */ /* 0x000ea40008000a00 */
[----:B--2---:R2:W5:Y:S01]  /*0260*/  LDG.E R38, desc[UR4][R38.64] ;  /* 0x0000000426267981 */ /* 0x004562000c1e1900 */
[----:B------:R-:W-:Y:S05]  /*0270*/  BRA `(.L_x_2) ;  /* 0x0000000000087947 */ /* 0x000fea0003800000 */
.L_x_3:
[----:B------:R-:W2:Y:S02]  /*0280*/  LDCU UR4, c[0x0][0xca0] ;  /* 0x00019400ff0477ac */ /* 0x000ea40008000800 */
[----:B--2---:R-:W-:Y:S02]  /*0290*/  MOV R38, UR4 ;  /* 0x0000000400267c02 */ /* 0x004fe40008000f00 */
.L_x_2:
[----:B------:R-:W-:Y:S01]  /*02a0*/  IMAD.U32 R3, RZ, RZ, UR22 ;  /* 0x00000016ff037e24 */ /* 0x000fe2000f8e00ff */
[----:B------:R-:W-:Y:S04]  /*02b0*/  BSSY.RECONVERGENT B0, `(.L_x_4) ;  /* 0x0000012000007945 */ /* 0x000fe80003800200 */
[C---:B------:R-:W-:Y:S02]  /*02c0*/  ISETP.NE.OR P3, PT, R3.reuse, 0x1, !P0 ;  /* 0x000000010300780c */ /* 0x040fe40004765670 */
[----:B------:R-:W-:-:S11]  /*02d0*/  ISETP.NE.OR P2, PT, R3, 0x3, !P0 ;  /* 0x000000030300780c */ /* 0x000fd60004745670 */
[----:B------:R-:W-:Y:S05]  /*02e0*/  @P3 BRA `(.L_x_5) ;  /* 0x0000000000383947 */ /* 0x000fea0003800000 */
[----:B------:R-:W3:Y:S02]  /*02f0*/  LDCU.64 UR4, c[0x0][0x348] ;  /* 0x00006900ff0477ac */ /* 0x000ee40008000a00 */
[----:B---3--:R-:W-:Y:S02]  /*0300*/  UIADD3 UR10, UP3, UPT, UR4, 0x80, URZ ;  /* 0x00000080040a7890 */ /* 0x008fe4000ff7e0ff */
[----:B------:R-:W-:Y:S02]  /*0310*/  UIADD3 UR8, UP2, UPT, UR4, 0x180, URZ ;  /* 0x0000018004087890 */ /* 0x000fe4000ff5e0ff */
[----:B------:R-:W-:Y:S02]  /*0320*/  UIADD3 UR6, UP1, UPT, UR4, 0x280, URZ ;  /* 0x0000028004067890 */ /* 0x000fe4000ff3e0ff */
[----:B------:R-:W-:Y:S02]  /*0330*/  UIADD3 UR4, UP0, UPT, UR4, 0x380, URZ ;  /* 0x0000038004047890 */ /* 0x000fe4000ff1e0ff */
[----:B------:R-:W-:-:S02]  /*0340*/  UIADD3.X UR11, UPT, UPT, URZ, UR5, URZ, UP3, !UPT ;  /* 0x00000005ff0b7290 */ /* 0x000fc40009ffe4ff */
[----:B------:R-:W-:Y:S02]  /*0350*/  UIADD3.X UR9, UPT, UPT, URZ, UR5, URZ, UP2, !UPT ;  /* 0x00000005ff097290 */ /* 0x000fe400097fe4ff */
[----:B------:R-:W-:Y:S02]  /*0360*/  UIADD3.X UR7, UPT, UPT, URZ, UR5, URZ, UP1, !UPT ;  /* 0x00000005ff077290 */ /* 0x000fe40008ffe4ff */
[----:B------:R-:W-:-:S03]  /*0370*/  UIADD3.X UR5, UPT, UPT, URZ, UR5, URZ, UP0, !UPT ;  /* 0x00000005ff057290 */ /* 0x000fc600087fe4ff */
[----:B------:R3:W-:Y:S02]  /*0380*/  UTMACCTL.PF [UR10] ;  /* 0x000000000a0079b9 */ /* 0x0007e40008040000 */
[----:B------:R3:W-:Y:S02]  /*0390*/  UTMACCTL.PF [UR8] ;  /* 0x00000000080079b9 */ /* 0x0007e40008040000 */
[----:B------:R3:W-:Y:S02]  /*03a0*/  UTMACCTL.PF [UR6] ;  /* 0x00000000060079b9 */ /* 0x0007e40008040000 */
[----:B------:R3:W-:Y:S02]  /*03b0*/  UTMACCTL.PF [UR4] ;  /* 0x00000000040079b9 */ /* 0x0007e40008040000 */
[----:B---3--:R-:W-:Y:S01]  /*03c0*/  NOP ;  /* 0x0000000000007918 */ /* 0x008fe20000000000 */
.L_x_5:
[----:B------:R-:W-:Y:S05]  /*03d0*/  BSYNC.RECONVERGENT B0 ;  /* 0x0000000000007941 */ /* 0x000fea0003800200 */
.L_x_4:
[----:B------:R-:W-:Y:S04]  /*03e0*/  BSSY.RECONVERGENT B0, `(.L_x_6) ;  /* 0x000000a000007945 */ /* 0x000fe80003800200 */
[----:B------:R-:W-:Y:S05]  /*03f0*/  @P2 BRA `(.L_x_7) ;  /* 0x0000000000202947 */ /* 0x000fea0003800000 */
[----:B------:R-:W3:Y:S02]  /*0400*/  LDCU.64 UR4, c[0x0][0x348] ;  /* 0x00006900ff0477ac */ /* 0x000ee40008000a00 */
[----:B---3--:R-:W-:Y:S02]  /*0410*/  UIADD3 UR6, UP1, UPT, UR4, 0x980, URZ ;  /* 0x0000098004067890 */ /* 0x008fe4000ff3e0ff */
[----:B------:R-:W-:Y:S02]  /*0420*/  UIADD3 UR4, UP0, UPT, UR4, 0xa80, URZ ;  /* 0x00000a8004047890 */ /* 0x000fe4000ff1e0ff */
[----:B------:R-:W-:Y:S02]  /*0430*/  UIADD3.X UR7, UPT, UPT, URZ, UR5, URZ, UP1, !UPT ;  /* 0x00000005ff077290 */ /* 0x000fe40008ffe4ff */
[----:B------:R-:W-:-:S07]  /*0440*/  UIADD3.X UR5, UPT, UPT, URZ, UR5, URZ, UP0, !UPT ;  /* 0x00000005ff057290 */ /* 0x000fce00087fe4ff */
[----:B------:R3:W-:Y:S02]  /*0450*/  UTMACCTL.PF [UR6] ;  /* 0x00000000060079b9 */ /* 0x0007e40008040000 */
[----:B------:R3:W-:Y:S02]  /*0460*/  UTMACCTL.PF [UR4] ;  /* 0x00000000040079b9 */ /* 0x0007e40008040000 */
[----:B---3--:R-:W-:Y:S01]  /*0470*/  NOP ;  /* 0x0000000000007918 */ /* 0x008fe20000000000 */
.L_x_7:
[----:B------:R-:W-:Y:S05]  /*0480*/  BSYNC.RECONVERGENT B0 ;  /* 0x0000000000007941 */ /* 0x000fea0003800200 */
.L_x_6:
[----:B------:R-:W3:Y:S01]  /*0490*/  LDCU.64 UR4, c[0x0][0xc88] ;  /* 0x00019100ff0477ac */ /* 0x000ee20008000a00 */
[----:B------:R-:W-:Y:S01]  /*04a0*/  ISETP.NE.AND.EX P1, PT, RZ, UR13, PT, P1 ;  /* 0x0000000dff007c0c */ /* 0x000fe2000bf25310 */
[----:B------:R-:W-:Y:S01]  /*04b0*/  UPLOP3.LUT UP5, UPT, UPT, UPT, UPT, 0x80, 0x8 ;  /* 0x000000000008789c */ /* 0x000fe20003faf070 */
[----:B---3--:R-:W-:-:S04]  /*04c0*/  ISETP.NE.U32.AND P2, PT, RZ, UR4, PT ;  /* 0x00000004ff007c0c */ /* 0x008fc8000bf45070 */
[----:B------:R-:W-:-:S13]  /*04d0*/  ISETP.NE.AND.EX P2, PT, RZ, UR5, PT, P2 ;  /* 0x00000005ff007c0c */ /* 0x000fda000bf45320 */
[----:B------:R-:W-:Y:S05]  /*04e0*/  @P2 BRA P1, `(.L_x_8) ;  /* 0x0000000000282947 */ /* 0x000fea0000800000 */
[----:B------:R-:W-:Y:S01]  /*04f0*/  UISETP.NE.U32.AND UP0, UPT, UR12, URZ, UPT ;  /* 0x000000ff0c00728c */ /* 0x000fe2000bf05070 */
[----:B-----5:R-:W-:Y:S01]  /*0500*/  FSETP.NEU.AND P1, PT, R41, RZ, PT ;  /* 0x000000ff2900720b */ /* 0x020fe20003f2d000 */
[----:B------:R-:W-:Y:S02]  /*0510*/  UISETP.NE.U32.AND UP2, UPT, UR4, URZ, UPT ;  /* 0x000000ff0400728c */ /* 0x000fe4000bf45070 */
[----:B------:R-:W-:Y:S02]  /*0520*/  UISETP.NE.AND.EX UP1, UPT, UR13, URZ, UPT, UP0 ;  /* 0x000000ff0d00728c */ /* 0x000fe4000bf25300 */
[----:B------:R-:W-:-:S04]  /*0530*/  UISETP.NE.AND.EX UP0, UPT, UR5, URZ, UPT, UP2 ;  /* 0x000000ff0500728c */ /* 0x000fc8000bf05320 */
[----:B------:R-:W-:-:S04]  /*0540*/  USEL UR4, URZ, 0xffffffff, UP0 ;  /* 0xffffffffff047887 */ /* 0x000fc80008000000 */
[----:B------:R-:W-:Y:S01]  /*0550*/  VOTEU.ANY UP0, P1 ;  /* 0x0000000000ff7886 */ /* 0x000fe20000800100 */
[----:B------:R-:W-:-:S04]  /*0560*/  @!UP1 USEL UR4, URZ, 0xffffffff, UP0 ;  /* 0xffffffffff049887 */ /* 0x000fc80008000000 */
[----:B------:R-:W-:-:S04]  /*0570*/  ULOP3.LUT UR4, UR4, 0x1, URZ, 0xc0, !UPT ;  /* 0x0000000104047892 */ /* 0x000fc8000f8ec0ff */
[----:B------:R-:W-:-:S11]  /*0580*/  UISETP.NE.U32.AND UP5, UPT, UR4, 0x1, UPT ;  /* 0x000000010400788c */ /* 0x000fd6000bfa5070 */
.L_x_8:
[----:B------:R-:W3:Y:S01]  /*0590*/  SHFL.IDX PT, R3, R89, RZ, 0x1f ;  /* 0x00001fff59037589 */ /* 0x000ee200000e0000 */
[----:B------:R-:W-:Y:S01]  /*05a0*/  R2UR UR4, R2 ;  /* 0x00000000020472ca */ /* 0x000fe200000e0000 */
[----:B------:R-:W-:-:S04]  /*05b0*/  UISETP.NE.AND UP0, UPT, UR22, 0x2, UPT ;  /* 0x000000021600788c */ /* 0x000fc8000bf05270 */
[----:B------:R-:W-:-:S08]  /*05c0*/  USEL UR51, URZ, 0x1, UP0 ;  /* 0x00000001ff337887 */ /* 0x000fd00008000000 */
[----:B------:R-:W-:-:S06]  /*05d0*/  UISETP.EQ.AND UP1, UPT, UR4, URZ, !UP0 ;  /* 0x000000ff0400728c */ /* 0x000fcc000c722270 */
[----:B------:R-:W-:Y:S02]  /*05e0*/  PLOP3.LUT P4, PT, P0, PT, UP1, 0x80, 0x8 ;  /* 0x000000000008781c */ /* 0x000fe4000078f018 */
[----:B---3--:R-:W-:-:S13]  /*05f0*/  ISETP.NE.AND P1, PT, R3, RZ, PT ;  /* 0x000000ff0300720c */ /* 0x008fda0003f25270 */
[----:B------:R-:W-:Y:S05]  /*0600*/  @P1 BRA `(.L_x_9) ;  /* 0x0000000000741947 */ /* 0x000fea0003800000 */
[----:B------:R-:W-:Y:S01]  /*0610*/  UMOV UR4, 0x400 ;  /* 0x0000040000047882 */ /* 0x000fe20000000000 */
[----:B------:R-:W-:Y:S01]  /*0620*/  UMOV UR8, 0x1 ;  /* 0x0000000100087882 */ /* 0x000fe20000000000 */
[----:B------:R-:W-:Y:S01]  /*0630*/  UMOV UR6, 0x3 ;  /* 0x0000000300067882 */ /* 0x000fe20000000000 */
[----:B------:R-:W-:Y:S02]  /*0640*/  ULEA UR4, UR60, UR4, 0x18 ;  /* 0x000000043c047291 */ /* 0x000fe4000f8ec0ff */
[----:B------:R-:W-:-:S04]  /*0650*/  UIADD3 UR8, UPT, UPT, -UR8, 0x100000, URZ ;  /* 0x0010000008087890 */ /* 0x000fc8000fffe1ff */
[----:B------:R-:W-:Y:S02]  /*0660*/  USHF.L.U32 UR9, UR8, 0xb, URZ ;  /* 0x0000000b08097899 */ /* 0x000fe400080006ff */
[----:B------:R-:W-:Y:S02]  /*0670*/  USHF.L.U32 UR8, UR8, 0x1, URZ ;  /* 0x0000000108087899 */ /* 0x000fe400080006ff */
[----:B------:R-:W-:-:S04]  /*0680*/  UIADD3 UR6, UPT, UPT, -UR6, 0x100000, URZ ;  /* 0x0010000006067890 */ /* 0x000fc8000fffe1ff */
[----:B------:R-:W-:Y:S02]  /*0690*/  USHF.L.U32 UR7, UR6, 0xb, URZ ;  /* 0x0000000b06077899 */ /* 0x000fe400080006ff */
[----:B------:R-:W-:Y:S01]  /*06a0*/  USHF.L.U32 UR6, UR6, 0x1, URZ ;  /* 0x0000000106067899 */ /* 0x000fe200080006ff */
[----:B------:R-:W-:Y:S01]  /*06b0*/  ELECT P1, URZ, PT ;  /* 0x0000000000ff782f */ /* 0x000fe20003820000 */
[----:B------:R-:W3:Y:S02]  /*06c0*/  FENCE.VIEW.ASYNC.S ;  /* 0x00000000000073c6 */ /* 0x000ee40000000000 */
[----:B---3--:R3:W4:Y:S08]  /*06d0*/  SYNCS.EXCH.64 URZ, [UR4], UR8 ;  /* 0x0000000804ff75b2 */ /* 0x0087300008000100 */
[----:B------:R3:W1:Y:S01]  /*06e0*/  SYNCS.EXCH.64 URZ, [UR4+0x40], UR6 ;  /* 0x0000400604ff75b2 */ /* 0x0006620008000100 */
        /* <DEDUP_REMOVED lines=13> */
[----:B------:R3:W1:Y:S02]  /*07c0*/  SYNCS.EXCH.64 URZ, [UR4+0x78], UR6 ;  /* 0x0000780604ff75b2 */ /* 0x0006640008000100 */
[----:B---3--:R-:W-:Y:S01]  /*07d0*/  NOP ;  /* 0x0000000000007918 */ /* 0x008fe20000000000 */
.L_x_9:
[----:B------:R-:W3:Y:S01]  /*07e0*/  SHFL.IDX PT, R3, R89, RZ, 0x1f ;  /* 0x00001fff59037589 */ /* 0x000ee200000e0000 */
[----:B------:R-:W-:Y:S01]  /*07f0*/  NOP ;  /* 0x0000000000007918 */ /* 0x000fe20000000000 */
[----:B---3--:R-:W-:-:S13]  /*0800*/  ISETP.NE.AND P1, PT, R3, 0x1, PT ;  /* 0x000000010300780c */ /* 0x008fda0003f25270 */
        /* <DEDUP_REMOVED lines=13> */
[----:B---3--:R3:W1:Y:S08]  /*08e0*/  SYNCS.EXCH.64 URZ, [UR4+0x80], UR8 ;  /* 0x0000800804ff75b2 */ /* 0x0086700008000100 */
[----:B------:R3:W1:Y:S01]  /*08f0*/  SYNCS.EXCH.64 URZ, [UR4+0x98], UR6 ;  /* 0x0000980604ff75b2 */ /* 0x0006620008000100 */
[----:B------:R3:W1:Y:S01]  /*0900*/  SYNCS.EXCH.64 URZ, [UR4+0x88], UR8 ;  /* 0x0000880804ff75b2 */ /* 0x0006620008000100 */
[----:B------:R3:W1:Y:S01]  /*0910*/  SYNCS.EXCH.64 URZ, [UR4+0xa0], UR6 ;  /* 0x0000a00604ff75b2 */ /* 0x0006620008000100 */
[----:B------:R3:W1:Y:S01]  /*0920*/  SYNCS.EXCH.64 URZ, [UR4+0x90], UR8 ;  /* 0x0000900804ff75b2 */ /* 0x0006620008000100 */
[----:B------:R3:W1:Y:S01]  /*0930*/  SYNCS.EXCH.64 URZ, [UR4+0xa8], UR6 ;  /* 0x0000a80604ff75b2 */ /* 0x0006620008000100 */
[----:B------:R-:W-:Y:S01]  /*0940*/  NOP ;  /* 0x0000000000007918 */ /* 0x000fe20000000000 */
.L_x_10:
[----:B------:R-:W2:Y:S01]  /*0950*/  SHFL.IDX PT, R3, R89, RZ, 0x1f ;  /* 0x00001fff59037589 */ /* 0x000ea200000e0000 */
[----:B------:R-:W-:Y:S01]  /*0960*/  NOP ;  /* 0x0000000000007918 */ /* 0x000fe20000000000 */
[----:B--2---:R-:W-:-:S13]  /*0970*/  ISETP.NE.AND P1, PT, R3, 0x3, PT ;  /* 0x000000030300780c */ /* 0x004fda0003f25270 */
[----:B------:R-:W-:Y:S05]  /*0980*/  @P1 BRA `(.L_x_11) ;  /* 0x00000000002c1947 */ /* 0x000fea0003800000 */
[----:B---3--:R-:W-:Y:S01]  /*0990*/  UMOV UR6, 0x400 ;  /* 0x0000040000067882 */ /* 0x008fe20000000000 */
[----:B------:R-:W-:Y:S01]  /*09a0*/  UMOV UR4, 0x20 ;  /* 0x0000002000047882 */ /* 0x000fe20000000000 */
[----:B------:R-:W-:Y:S02]  /*09b0*/  ULEA UR6, UR60, UR6, 0x18 ;  /* 0x000000063c067291 */ /* 0x000fe4000f8ec0ff */
[----:B------:R-:W-:-:S04]  /*09c0*/  UIADD3 UR4, UPT, UPT, -UR4, 0x100000, URZ ;  /* 0x0010000004047890 */ /* 0x000fc8000fffe1ff */
[----:B------:R-:W-:Y:S02]  /*09d0*/  USHF.L.U32 UR5, UR4, 0xb, URZ ;  /* 0x0000000b04057899 */ /* 0x000fe400080006ff */
[----:B------:R-:W-:Y:S01]  /*09e0*/  USHF.L.U32 UR4, UR4, 0x1, URZ ;  /* 0x0000000104047899 */ /* 0x000fe200080006ff */
[----:B------:R-:W-:Y:S01]  /*09f0*/  ELECT P1, URZ, PT ;  /* 0x0000000000ff782f */ /* 0x000fe20003820000 */
[----:B------:R-:W2:Y:S10]  /*0a00*/  FENCE.VIEW.ASYNC.S ;  /* 0x00000000000073c6 */ /* 0x000eb40000000000 */
[----:B--2---:R2:W3:Y:S01]  /*0a10*/  SYNCS.EXCH.64 URZ, [UR6+0xb0], UR4 ;  /* 0x0000b00406ff75b2 */ /* 0x0044e20008000100 */
[----:B------:R2:W1:Y:S01]  /*0a20*/  SYNCS.EXCH.64 URZ, [UR6+0xb8], UR4 ;  /* 0x0000b80406ff75b2 */ /* 0x0004620008000100 */
[----:B------:R-:W-:Y:S01]  /*0a30*/  NOP ;  /* 0x0000000000007918 */ /* 0x000fe20000000000 */
.L_x_11:
[----:B------:R-:W4:Y:S01]  /*0a40*/  SHFL.IDX PT, R3, R89, RZ, 0x1f ;  /* 0x00001fff59037589 */ /* 0x000f2200000e0000 */
[----:B------:R-:W-:Y:S01]  /*0a50*/  NOP ;  /* 0x0000000000007918 */ /* 0x000fe20000000000 */
[----:B----4-:R-:W-:-:S13]  /*0a60*/  ISETP.NE.AND P1, PT, R3, 0x4, PT ;  /* 0x000000040300780c */ /* 0x010fda0003f25270 */
[----:B------:R-:W-:Y:S05]  /*0a70*/  @P1 BRA `(.L_x_12) ;  /* 0x0000000000481947 */ /* 0x000fea0003800000 */
[----:B--23--:R-:W-:Y:S01]  /*0a80*/  UMOV UR4, 0x720 ;  /* 0x0000072000047882 */ /* 0x00cfe20000000000 */
[----:B------:R-:W-:Y:S01]  /*0a90*/  UMOV UR6, 0x400 ;  /* 0x0000040000067882 */ /* 0x000fe20000000000 */
[----:B------:R-:W-:Y:S01]  /*0aa0*/  USEL UR4, UR4, 0x620, UP5 ;  /* 0x0000062004047887 */ /* 0x000fe2000a800000 */
        /* <DEDUP_REMOVED lines=9> */
[----:B------:R-:W2:Y:S02]  /*0b40*/  FENCE.VIEW.ASYNC.S ;  /* 0x00000000000073c6 */ /* 0x000ea40000000000 */
[----:B--2---:R4:W2:Y:S08]  /*0b50*/  SYNCS.EXCH.64 URZ, [UR6+0xc0], UR8 ;  /* 0x0000c00806ff75b2 */ /* 0x0048b00008000100 */
[----:B------:R4:W3:Y:S01]  /*0b60*/  SYNCS.EXCH.64 URZ, [UR6+0xd0], UR4 ;  /* 0x0000d00406ff75b2 */ /* 0x0008e20008000100 */
[----:B------:R4:W1:Y:S01]  /*0b70*/  SYNCS.EXCH.64 URZ, [UR6+0xc8], UR8 ;  /* 0x0000c80806ff75b2 */ /* 0x0008620008000100 */
[----:B------:R4:W1:Y:S02]  /*0b80*/  SYNCS.EXCH.64 URZ, [UR6+0xd8], UR4 ;  /* 0x0000d80406ff75b2 */ /* 0x0008640008000100 */
[----:B----4-:R-:W-:Y:S01]  /*0b90*/  NOP ;  /* 0x0000000000007918 */ /* 0x010fe20000000000 */
.L_x_12:
[----:B------:R-:W4:Y:S01]  /*0ba0*/  SHFL.IDX PT, R3, R89, RZ, 0x1f ;  /* 0x00001fff59037589 */ /* 0x000f2200000e0000 */
[----:B------:R-:W-:Y:S01]  /*0bb0*/  NOP ;  /* 0x0000000000007918 */ /* 0x000fe20000000000 */
[----:B----4-:R-:W-:-:S13]  /*0bc0*/  ISETP.NE.AND P1, PT, R3, 0x5, PT ;  /* 0x000000050300780c */ /* 0x010fda0003f25270 */
[----:B------:R-:W-:Y:S05]  /*0bd0*/  @P1 BRA `(.L_x_13) ;  /* 0x0000000000441947 */ /* 0x000fea0003800000 */
[----:B--23--:R-:W-:Y:S01]  /*0be0*/  UMOV UR4, 0x400 ;  /* 0x0000040000047882 */ /* 0x00cfe20000000000 */
        /* <DEDUP_REMOVED lines=16> */
.L_x_13:
[----:B------:R-:W4:Y:S01]  /*0cf0*/  SHFL.IDX PT, R3, R89, RZ, 0x1f ;  /* 0x00001fff59037589 */ /* 0x000f2200000e0000 */
[----:B------:R-:W-:Y:S01]  /*0d00*/  ISETP.NE.OR P0, PT, RZ, UR22, !P0 ;  /* 0x00000016ff007c0c */ /* 0x000fe2000c705670 */
[----:B------:R-:W-:Y:S01]  /*0d10*/  NOP ;  /* 0x0000000000007918 */ /* 0x000fe20000000000 */
[----:B----4-:R-:W-:-:S13]  /*0d20*/  ISETP.NE.AND P1, PT, R3, 0x3, PT ;  /* 0x000000030300780c */ /* 0x010fda0003f25270 */
[----:B------:R-:W-:Y:S05]  /*0d30*/  @P1 BRA `(.L_x_14) ;  /* 0x0000000000341947 */ /* 0x000fea0003800000 */
[----:B--23--:R-:W-:Y:S01]  /*0d40*/  UMOV UR4, 0x400 ;  /* 0x0000040000047882 */ /* 0x00cfe20000000000 */
[----:B------:R-:W-:Y:S01]  /*0d50*/  UMOV UR6, 0x20 ;  /* 0x0000002000067882 */ /* 0x000fe20000000000 */
[----:B------:R-:W-:Y:S02]  /*0d60*/  ULEA UR4, UR60, UR4, 0x18 ;  /* 0x000000043c047291 */ /* 0x000fe4000f8ec0ff */
[----:B------:R-:W-:-:S04]  /*0d70*/  UIADD3 UR6, UPT, UPT, -UR6, 0x100000, URZ ;  /* 0x0010000006067890 */ /* 0x000fc8000fffe1ff */
[----:B------:R-:W-:Y:S02]  /*0d80*/  USHF.L.U32 UR7, UR6, 0xb, URZ ;  /* 0x0000000b06077899 */ /* 0x000fe400080006ff */
[----:B------:R-:W-:Y:S01]  /*0d90*/  USHF.L.U32 UR6, UR6, 0x1, URZ ;  /* 0x0000000106067899 */ /* 0x000fe200080006ff */
[----:B------:R-:W-:Y:S01]  /*0da0*/  ELECT P1, URZ, PT ;  /* 0x0000000000ff782f */ /* 0x000fe20003820000 */
[----:B------:R-:W2:Y:S10]  /*0db0*/  FENCE.VIEW.ASYNC.S ;  /* 0x00000000000073c6 */ /* 0x000eb40000000000 */
[----:B--2---:R4:W2:Y:S01]  /*0dc0*/  SYNCS.EXCH.64 URZ, [UR4+0x100], UR6 ;  /* 0x0001000604ff75b2 */ /* 0x0048a20008000100 */
[----:B------:R4:W3:Y:S01]  /*0dd0*/  SYNCS.EXCH.64 URZ, [UR4+0x110], UR6 ;  /* 0x0001100604ff75b2 */ /* 0x0008e20008000100 */
[----:B------:R4:W1:Y:S01]  /*0de0*/  SYNCS.EXCH.64 URZ, [UR4+0x108], UR6 ;  /* 0x0001080604ff75b2 */ /* 0x0008620008000100 */
[----:B------:R4:W1:Y:S02]  /*0df0*/  SYNCS.EXCH.64 URZ, [UR4+0x118], UR6 ;  /* 0x0001180604ff75b2 */ /* 0x0008640008000100 */
[----:B----4-:R-:W-:Y:S01]  /*0e00*/  NOP ;  /* 0x0000000000007918 */ /* 0x010fe20000000000 */
.L_x_14:
[----:B------:R-:W-:Y:S01]  /*0e10*/  VOTEU.ALL UP0, P0 ;  /* 0x0000000000ff7886 */ /* 0x000fe20000000000 */
[----:B--23--:R-:W-:Y:S01]  /*0e20*/  UMOV UR4, 0x20 ;  /* 0x0000002000047882 */ /* 0x00cfe20000000000 */
[----:B------:R-:W2:Y:S01]  /*0e30*/  LDCU UR29, c[0x0][0x36c] ;  /* 0x00006d80ff1d77ac */ /* 0x000ea20008000800 */
[----:B------:R-:W-:Y:S01]  /*0e40*/  NOP ;  /* 0x0000000000007918 */ /* 0x000fe20000000000 */
[----:B-1----:R-:W-:Y:S01]  /*0e50*/  LOP3.LUT R5, R95, 0x1f, RZ, 0xc0, !PT ;  /* 0x0000001f5f057812 */ /* 0x002fe200078ec0ff */
[----:B------:R-:W-:Y:S01]  /*0e60*/  @!UP0 UMOV UR6, 0x400 ;  /* 0x0000040000068882 */ /* 0x000fe20000000000 */
[----:B------:R-:W-:-:S04]  /*0e70*/  @!UP0 UIADD3 UR4, UPT, UPT, -UR4, 0x100000, URZ ;  /* 0x0010000004048890 */ /* 0x000fc8000fffe1ff */
[----:B------:R-:W-:Y:S02]  /*0e80*/  @!UP0 USHF.L.U32 UR5, UR4, 0xb, URZ ;  /* 0x0000000b04058899 */ /* 0x000fe400080006ff */
[----:B------:R-:W-:Y:S02]  /*0e90*/  @!UP0 USHF.L.U32 UR4, UR4, 0x1, URZ ;  /* 0x0000000104048899 */ /* 0x000fe400080006ff */
[----:B------:R-:W-:Y:S01]  /*0ea0*/  @!UP0 ULEA UR6, UR60, UR6, 0x18 ;  /* 0x000000063c068291 */ /* 0x000fe2000f8ec0ff */
[----:B------:R-:W-:Y:S01]  /*0eb0*/  VOTEU.ALL UP0, P0 ;  /* 0x0000000000ff7886 */ /* 0x000fe20000000000 */
[----:B------:R-:W-:Y:S02]  /*0ec0*/  UISETP.NE.AND UP6, UPT, UR22, URZ, UPT ;  /* 0x000000ff1600728c */ /* 0x000fe4000bfc5270 */
[----:B--2---:R-:W-:Y:S01]  /*0ed0*/  UISETP.EQ.U32.AND UP1, UPT, UR29, 0x1, UPT ;  /* 0x000000011d00788c */ /* 0x004fe2000bf22070 */
[----:B------:R-:W1:Y:S07]  /*0ee0*/  FENCE.VIEW.ASYNC.S ;  /* 0x00000000000073c6 */ /* 0x000e6e0000000000 */
[----:B-1----:R1:W2:Y:S01]  /*0ef0*/  @!UP0 SYNCS.EXCH.64 URZ, [UR6+0x120], UR4 ;  /* 0x0001200406ff85b2 */ /* 0x0022a20008000100 */
[----:B------:R-:W-:Y:S05]  /*0f00*/  BRA.U !UP1, `(.L_x_15) ;  /* 0x0000000109087547 */ /* 0x000fea000b800000 */
[----:B--2---:R-:W-:Y:S01]  /*0f10*/  UCGABAR_ARV ;  /* 0x00000000000079c7 */ /* 0x004fe20008000000 */
[----:B------:R-:W-:Y:S05]  /*0f20*/  BRA `(.L_x_16) ;  /* 0x0000000000047947 */ /* 0x000fea0003800000 */
.L_x_15:
[----:B--2---:R-:W-:Y:S01]  /*0f30*/  NOP ;  /* 0x0000000000007918 */ /* 0x004fe20000000000 */
.L_x_16:
[----:B------:R-:W2:Y:S01]  /*0f40*/  S2UR UR71, SR_CTAID.X ;  /* 0x00000000004779c3 */ /* 0x000ea20000002500 */
[----:B------:R-:W-:-:S05]  /*0f50*/  CS2R.32 R91, SR_CgaSize ;  /* 0x00000000005b7805 */ /* 0x000fca0000008a00 */
[----:B------:R-:W-:-:S05]  /*0f60*/  IMAD R91, R91, -0xa0, RZ ;  /* 0xffffff605b5b7824 */ /* 0x000fca00078e02ff */
[----:B-1----:R-:W-:-:S14]  /*0f70*/  R2UR UR4, R91 ;  /* 0x000000005b0472ca */ /* 0x002fdc00000e0000 */
[----:B------:R-:W1:Y:S01]  /*0f80*/  LDCU UR4, c[0x0][UR4+0x2b0] ;  /* 0x00005600040477ac */ /* 0x000e620008000800 */
[----:B------:R-:W-:Y:S02]  /*0f90*/  R2UR UR7, R2 ;  /* 0x00000000020772ca */ /* 0x000fe400000e0000 */
[----:B------:R-:W-:-:S05]  /*0fa0*/  CS2R.32 R91, SR_CgaSize ;  /* 0x00000000005b7805 */ /* 0x000fca0000008a00 */
[----:B------:R-:W-:-:S05]  /*0fb0*/  IMAD R91, R91, -0xa0, RZ ;  /* 0xffffff605b5b7824 */ /* 0x000fca00078e02ff */
[----:B------:R-:W-:-:S14]  /*0fc0*/  R2UR UR5, R91 ;  /* 0x000000005b0572ca */ /* 0x000fdc00000e0000 */
[----:B------:R-:W3:Y:S01]  /*0fd0*/  LDCU UR5, c[0x0][UR5+0x2b4] ;  /* 0x00005680050577ac */ /* 0x000ee20008000800 */
[----:B------:R-:W4:Y:S01]  /*0fe0*/  S2UR UR25, SR_CTAID.Y ;  /* 0x00000000001979c3 */ /* 0x000f220000002600 */
[----:B------:R-:W-:-:S05]  /*0ff0*/  CS2R.32 R91, SR_CgaSize ;  /* 0x00000000005b7805 */ /* 0x000fca0000008a00 */
[----:B------:R-:W-:-:S05]  /*1000*/  IMAD R91, R91, -0xa0, RZ ;  /* 0xffffff605b5b7824 */ /* 0x000fca00078e02ff */
[----:B------:R-:W-:-:S14]  /*1010*/  R2UR UR9, R91 ;  /* 0x000000005b0972ca */ /* 0x000fdc00000e0000 */
[----:B------:R-:W3:Y:S01]  /*1020*/  LDCU UR9, c[0x0][UR9+0x2a0] ;  /* 0x00005400090977ac */ /* 0x000ee20008000800 */
[----:B------:R-:W-:-:S05]  /*1030*/  CS2R.32 R91, SR_CgaSize ;  /* 0x00000000005b7805 */ /* 0x000fca0000008a00 */
[----:B------:R-:W-:-:S05]  /*1040*/  IMAD R91, R91, -0xa0, RZ ;  /* 0xffffff605b5b7824 */ /* 0x000fca00078e02ff */
[----:B------:R-:W-:-:S14]  /*1050*/  R2UR UR10, R91 ;  /* 0x000000005b0a72ca */ /* 0x000fdc00000e0000 */
[----:B------:R-:W3:Y:S01]  /*1060*/  LDCU UR10, c[0x0][UR10+0x2a4] ;  /* 0x000054800a0a77ac */ /* 0x000ee20008000800 */
[----:B------:R-:W-:Y:S02]  /*1070*/  ULOP3.LUT UR6, UR60, 0x4, URZ, 0xc0, !UPT ;  /* 0x000000043c067892 */ /* 0x000fe4000f8ec0ff */
[----:B------:R-:W-:Y:S02]  /*1080*/  USHF.R.U32.HI UR56, URZ, 0x1, UR60 ;  /* 0x00000001ff387899 */ /* 0x000fe4000801163c */
[----:B------:R-:W-:Y:S02]  /*1090*/  UISETP.GT.U32.AND UP0, UPT, UR6, 0xffff, UPT ;  /* 0x0000ffff0600788c */ /* 0x000fe4000bf04070 */
[----:B------:R-:W-:Y:S01]  /*10a0*/  USHF.R.U32.HI UR11, URZ, 0x2, UR60 ;  /* 0x00000002ff0b7899 */ /* 0x000fe2000801163c */
[----:B--2---:R-:W-:Y:S01]  /*10b0*/  I2FP.F32.U32 R4, UR71 ;  /* 0x0000004700047c45 */ /* 0x004fe20008201000 */
[----:B------:R-:W-:Y:S02]  /*10c0*/  USHF.L.U32 UR49, UR60, 0xb, URZ ;  /* 0x0000000b3c317899 */ /* 0x000fe400080006ff */
[----:B------:R-:W-:-:S02]  /*10d0*/  USHF.L.U32 UR48, UR60, 0xa, URZ ;  /* 0x0000000a3c307899 */ /* 0x000fc400080006ff */
[----:B-1----:R-:W-:Y:S01]  /*10e0*/  FMUL R4, R4, UR4 ;  /* 0x0000000404047c20 */ /* 0x002fe20008400000 */
[----:B------:R-:W-:Y:S01]  /*10f0*/  ULOP3.LUT UR4, UR7, 0x4, UR60, 0xf8, !UPT ;  /* 0x0000000407047892 */ /* 0x000fe2000f8ef83c */
[----:B----4-:R-:W-:Y:S01]  /*1100*/  I2FP.F32.U32 R3, UR25 ;  /* 0x0000001900037c45 */ /* 0x010fe20008201000 */
[----:B------:R-:W-:-:S03]  /*1110*/  USHF.L.U32 UR52, UR60, 0x8, URZ ;  /* 0x000000083c347899 */ /* 0x000fc600080006ff */
[----:B------:R-:W1:Y:S01]  /*1120*/  F2I.U32.TRUNC.NTZ R4, R4 ;  /* 0x0000000400047305 */ /* 0x000e62000020f000 */
[----:B------:R-:W-:Y:S01]  /*1130*/  UISETP.GT.U32.AND UP1, UPT, UR4, 0xffff, UPT ;  /* 0x0000ffff0400788c */ /* 0x000fe2000bf24070 */
[----:B---3--:R-:W-:Y:S01]  /*1140*/  FMUL R3, R3, UR5 ;  /* 0x0000000503037c20 */ /* 0x008fe20008400000 */
[----:B------:R-:W-:Y:S02]  /*1150*/  ULOP3.LUT UR5, UR60, 0x3, URZ, 0xc0, !UPT ;  /* 0x000000033c057892 */ /* 0x000fe4000f8ec0ff */
[----:B------:R-:W-:Y:S02]  /*1160*/  USEL UR47, UR4, 0xffff, !UP1 ;  /* 0x0000ffff042f7887 */ /* 0x000fe4000c800000 */
[----:B------:R-:W-:Y:S01]  /*1170*/  UISETP.GT.U32.AND UP2, UPT, UR5, 0xffff, UPT ;  /* 0x0000ffff0500788c */ /* 0x000fe2000bf44070 */
[----:B------:R-:W2:Y:S01]  /*1180*/  F2I.U32.TRUNC.NTZ R3, R3 ;  /* 0x0000000300037305 */ /* 0x000ea2000020f000 */
[----:B------:R-:W-:Y:S02]  /*1190*/  USHF.L.U32 UR50, UR60, 0x9, URZ ;  /* 0x000000093c327899 */ /* 0x000fe400080006ff */
[----:B------:R-:W-:Y:S01]  /*11a0*/  USEL UR41, UR5, 0xffff, !UP2 ;  /* 0x0000ffff05297887 */ /* 0x000fe2000d000000 */
[----:B------:R-:W-:Y:S01]  /*11b0*/  UMOV UR12, 0x11 ;  /* 0x00000011000c7882 */ /* 0x000fe20000000000 */
[----:B------:R-:W-:Y:S01]  /*11c0*/  UMOV UR13, 0x5 ;  /* 0x00000005000d7882 */ /* 0x000fe20000000000 */
[----:B-1----:R-:W-:Y:S01]  /*11d0*/  R2UR UR7, R4 ;  /* 0x00000000040772ca */ /* 0x002fe200000e0000 */
[----:B------:R-:W-:Y:S01]  /*11e0*/  UMOV UR14, 0xf ;  /* 0x0000000f000e7882 */ /* 0x000fe20000000000 */
[----:B------:R-:W-:Y:S01]  /*11f0*/  PRMT R4, RZ, 0x7610, R4 ;  /* 0x00007610ff047816 */ /* 0x000fe20000000004 */
[----:B------:R-:W1:Y:S01]  /*1200*/  LDCU UR23, c[0x0][0xf24] ;  /* 0x0001e480ff1777ac */ /* 0x000e620008000800 */
[----:B------:R-:W3:Y:S01]  /*1210*/  LDCU UR40, c[0x0][0xf24] ;  /* 0x0001e480ff2877ac */ /* 0x000ee20008000800 */
[----:B--2---:R-:W-:-:S02]  /*1220*/  R2UR UR8, R3 ;  /* 0x00000000030872ca */ /* 0x004fc400000e0000 */
[----:B------:R-:W-:Y:S01]  /*1230*/  PRMT R3, RZ, 0x7610, R3 ;  /* 0x00007610ff037816 */ /* 0x000fe20000000003 */
[----:B------:R-:W2:Y:S05]  /*1240*/  LDCU UR28, c[0x0][0xf30] ;  /* 0x0001e600ff1c77ac */ /* 0x000eaa0008000800 */
[----:B------:R-:W-:Y:S01]  /*1250*/  UIADD3 UR5, UPT, UPT, -UR7, URZ, URZ ;  /* 0x000000ff07057290 */ /* 0x000fe2000fffe1ff */
[----:B------:R-:W-:Y:S01]  /*1260*/  UMOV UR26, UR71 ;  /* 0x00000047001a7c82 */ /* 0x000fe20008000000 */
[----:B------:R-:W-:Y:S02]  /*1270*/  USEL UR46, UR6, 0xffff, !UP0 ;  /* 0x0000ffff062e7887 */ /* 0x000fe4000c000000 */
[----:B------:R-:W-:-:S02]  /*1280*/  UIMAD UR5, UR9, UR5, UR71 ;  /* 0x00000005090572a4 */ /* 0x000fc4000f8e0247 */
[----:B------:R-:W-:-:S04]  /*1290*/  UIADD3 UR4, UPT, UPT, -UR8, URZ, URZ ;  /* 0x000000ff08047290 */ /* 0x000fc8000fffe1ff */
[----:B------:R-:W-:Y:S01]  /*12a0*/  UIMAD UR4, UR10, UR4, UR25 ;  /* 0x000000040a0472a4 */ /* 0x000fe2000f8e0219 */
[----:B------:R-:W-:-:S05]  /*12b0*/  IMAD.U32 R91, RZ, RZ, UR5 ;  /* 0x00000005ff5b7e24 */ /* 0x000fca000f8e00ff */
[----:B------:R-:W-:Y:S01]  /*12c0*/  IMAD.U32 R90, RZ, RZ, UR4 ;  /* 0x00000004ff5a7e24 */ /* 0x000fe2000f8e00ff */
[----:B-123--:R-:W-:Y:S06]  /*12d0*/  BRA.U UP6, `(.L_x_17) ;  /* 0x00000001066c7547 */ /* 0x00efec000b800000 */
[----:B------:R-:W-:Y:S02]  /*12e0*/  R2UR UR15, R90 ;  /* 0x000000005a0f72ca */ /* 0x000fe400000e0000 */
[----:B------:R-:W-:-:S11]  /*12f0*/  R2UR UR5, R91 ;  /* 0x000000005b0572ca */ /* 0x000fd600000e0000 */
[----:B------:R-:W-:Y:S02]  /*1300*/  UISETP.NE.AND UP0, UPT, UR15, URZ, UPT ;  /* 0x000000ff0f00728c */ /* 0x000fe4000bf05270 */
[----:B------:R-:W-:Y:S02]  /*1310*/  UISETP.NE.AND UP2, UPT, UR15, 0x1, UPT ;  /* 0x000000010f00788c */ /* 0x000fe4000bf45270 */
[----:B------:R-:W-:Y:S02]  /*1320*/  ULOP3.LUT UR4, UR5, 0x2, URZ, 0x3c, !UPT ;  /* 0x0000000205047892 */ /* 0x000fe4000f8e3cff */
[----:B------:R-:W-:Y:S02]  /*1330*/  UISETP.GT.U32.AND UP4, UPT, UR5, 0x1, UP0 ;  /* 0x000000010500788c */ /* 0x000fe40008784070 */
[----:B------:R-:W-:Y:S02]  /*1340*/  UISETP.GT.U32.AND UP3, UPT, UR5, 0x1, UP2 ;  /* 0x000000010500788c */ /* 0x000fe40009764070 */
[----:B------:R-:W-:-:S02]  /*1350*/  UISETP.GT.U32.AND UP1, UPT, UR4, 0x1, UP0 ;  /* 0x000000010400788c */ /* 0x000fc40008724070 */
[----:B------:R-:W-:Y:S02]  /*1360*/  ULOP3.LUT UR10, UR5, 0xfffffffe, URZ, 0xc0, !UPT ;  /* 0xfffffffe050a7892 */ /* 0x000fe4000f8ec0ff */
[----:B------:R-:W-:Y:S02]  /*1370*/  UISETP.GT.U32.AND UP0, UPT, UR4, 0x1, UP2 ;  /* 0x000000010400788c */ /* 0x000fe40009704070 */
[----:B------:R-:W-:Y:S02]  /*1380*/  USEL UR6, URZ, 0x1, UP4 ;  /* 0x00000001ff067887 */ /* 0x000fe4000a000000 */
[----:B------:R-:W-:Y:S02]  /*1390*/  USEL UR5, URZ, 0x10, UP3 ;  /* 0x00000010ff057887 */ /* 0x000fe40009800000 */
[----:B------:R-:W-:Y:S02]  /*13a0*/  USEL UR4, URZ, 0x2, UP4 ;  /* 0x00000002ff047887 */ /* 0x000fe4000a000000 */
[----:B------:R-:W-:-:S02]  /*13b0*/  USEL UR9, URZ, 0x20, UP3 ;  /* 0x00000020ff097887 */ /* 0x000fc40009800000 */
[----:B------:R-:W-:Y:S02]  /*13c0*/  USEL UR8, URZ, 0x4, UP1 ;  /* 0x00000004ff087887 */ /* 0x000fe40008800000 */
[----:B------:R-:W-:Y:S02]  /*13d0*/  UIADD3 UR4, UPT, UPT, UR4, UR5, UR6 ;  /* 0x0000000504047290 */ /* 0x000fe4000fffe006 */
[----:B------:R-:W-:Y:S02]  /*13e0*/  USEL UR6, URZ, 0x8, UP1 ;  /* 0x00000008ff067887 */ /* 0x000fe40008800000 */
[----:B------:R-:W-:Y:S02]  /*13f0*/  USEL UR7, URZ, 0x40, UP0 ;  /* 0x00000040ff077887 */ /* 0x000fe40008000000 */
[----:B------:R-:W-:Y:S02]  /*1400*/  UIADD3 UR5, UPT, UPT, UR8, UR9, UR4 ;  /* 0x0000000908057290 */ /* 0x000fe4000fffe004 */
[----:B------:R-:W-:-:S02]  /*1410*/  ULEA UR4, UR15, UR10, 0x2 ;  /* 0x0000000a0f047291 */ /* 0x000fc4000f8e10ff */
[----:B------:R-:W-:Y:S02]  /*1420*/  USEL UR8, URZ, 0x80, UP0 ;  /* 0x00000080ff087887 */ /* 0x000fe40008000000 */
[----:B------:R-:W-:-:S03]  /*1430*/  UIADD3 UR5, UPT, UPT, UR6, UR7, UR5 ;  /* 0x0000000706057290 */ /* 0x000fc6000fffe005 */
[----:B------:R-:W-:Y:S01]  /*1440*/  UMOV UR6, 0x3 ;  /* 0x0000000300067882 */ /* 0x000fe20000000000 */
[----:B------:R-:W-:Y:S02]  /*1450*/  UIADD3 UR5, UPT, UPT, UR5, UR8, URZ ;  /* 0x0000000805057290 */ /* 0x000fe4000fffe0ff */
[----:B------:R-:W-:-:S04]  /*1460*/  USHF.L.U32 UR4, UR6, UR4, URZ ;  /* 0x0000000406047299 */ /* 0x000fc800080006ff */
[----:B------:R-:W-:Y:S02]  /*1470*/  IMAD.U32 R4, RZ, RZ, UR5 ;  /* 0x00000005ff047e24 */ /* 0x000fe4000f8e00ff */
[----:B------:R-:W-:-:S07]  /*1480*/  IMAD.U32 R3, RZ, RZ, UR4 ;  /* 0x00000004ff037e24 */ /* 0x000fce000f8e00ff */
.L_x_17:
[----:B------:R-:W1:Y:S01]  /*1490*/  S2UR UR36, SR_CTAID.Z ;  /* 0x00000000002479c3 */ /* 0x000e620000002700 */
[----:B------:R-:W-:Y:S02]  /*14a0*/  UISETP.GE.AND UP0, UPT, UR23, 0x1, UPT ;  /* 0x000000011700788c */ /* 0x000fe4000bf06270 */
[----:B------:R-:W-:Y:S02]  /*14b0*/  ULOP3.LUT UR50, UR50, 0x600, URZ, 0xc0, !UPT ;  /* 0x0000060032327892 */ /* 0x000fe4000f8ec0ff */
[----:B------:R-:W-:Y:S02]  /*14c0*/  ULOP3.LUT UR41, UR41, 0xffff, URZ, 0xc0, !UPT ;  /* 0x0000ffff29297892 */ /* 0x000fe4000f8ec0ff */
[----:B------:R-:W-:Y:S02]  /*14d0*/  ULOP3.LUT UR47, UR47, 0xffff, URZ, 0xc0, !UPT ;  /* 0x0000ffff2f2f7892 */ /* 0x000fe4000f8ec0ff */
[----:B------:R-:W-:Y:S02]  /*14e0*/  ULOP3.LUT UR46, UR46, 0xffff, URZ, 0xc0, !UPT ;  /* 0x0000ffff2e2e7892 */ /* 0x000fe4000f8ec0ff */
[----:B------:R-:W-:-:S02]  /*14f0*/  UISETP.NE.AND UP3, UPT, UR22, 0x2, UPT ;  /* 0x000000021600788c */ /* 0x000fc4000bf65270 */
[----:B------:R-:W-:Y:S02]  /*1500*/  ULOP3.LUT UR27, UR71, 0x1, URZ, 0xc0, !UPT ;  /* 0x00000001471b7892 */ /* 0x000fe4000f8ec0ff */
[----:B------:R-:W-:Y:S02]  /*1510*/  ULOP3.LUT UR67, UR56, 0x1, URZ, 0xc0, !UPT ;  /* 0x0000000138437892 */ /* 0x000fe4000f8ec0ff */
[----:B------:R-:W-:Y:S02]  /*1520*/  ULOP3.LUT UR66, UR11, 0x1, URZ, 0xc0, !UPT ;  /* 0x000000010b427892 */ /* 0x000fe4000f8ec0ff */
[----:B------:R-:W-:Y:S02]  /*1530*/  ULOP3.LUT UR49, UR49, 0x2000, URZ, 0xc0, !UPT ;  /* 0x0000200031317892 */ /* 0x000fe4000f8ec0ff */
[----:B------:R-:W-:Y:S02]  /*1540*/  ULOP3.LUT UR48, UR48, 0x800, URZ, 0xc0, !UPT ;  /* 0x0000080030307892 */ /* 0x000fe4000f8ec0ff */
[----:B------:R-:W-:-:S02]  /*1550*/  ULOP3.LUT UR52, UR52, 0x400, URZ, 0xc0, !UPT ;  /* 0x0000040034347892 */ /* 0x000fc4000f8ec0ff */
[----:B------:R-:W-:Y:S02]  /*1560*/  ULOP3.LUT UR69, UR56, 0x2, URZ, 0xc0, !UPT ;  /* 0x0000000238457892 */ /* 0x000fe4000f8ec0ff */
[----:B------:R-:W-:Y:S02]  /*1570*/  USHF.R.U32.HI UR53, URZ, 0x9, UR50 ;  /* 0x00000009ff357899 */ /* 0x000fe40008011632 */
[----:B------:R-:W-:Y:S02]  /*1580*/  USHF.L.U32 UR41, UR12, UR41, URZ ;  /* 0x000000290c297299 */ /* 0x000fe400080006ff */
[----:B------:R-:W-:Y:S02]  /*1590*/  USHF.L.U32 UR47, UR13, UR47, URZ ;  /* 0x0000002f0d2f7299 */ /* 0x000fe400080006ff */
[----:B------:R-:W-:Y:S01]  /*15a0*/  USHF.L.U32 UR46, UR14, UR46, URZ ;  /* 0x0000002e0e2e7299 */ /* 0x000fe200080006ff */
[----:B-1----:R-:W-:Y:S11]  /*15b0*/  BRA.U !UP0, `(.L_x_18) ;  /* 0x0000000108d47547 */ /* 0x002ff6000b800000 */
[----:B------:R-:W1:Y:S01]  /*15c0*/  LDCU.128 UR12, c[0x0][0xf10] ;  /* 0x0001e200ff0c77ac */ /* 0x000e620008000c00 */
[----:B------:R-:W2:Y:S01]  /*15d0*/  LDCU UR6, c[0x0][0x370] ;  /* 0x00006e00ff0677ac */ /* 0x000ea20008000800 */
[----:B------:R-:W3:Y:S01]  /*15e0*/  LDCU UR5, c[0x0][0x374] ;  /* 0x00006e80ff0577ac */ /* 0x000ee20008000800 */
[----:B------:R-:W4:Y:S01]  /*15f0*/  LDCU UR24, c[0x0][0xf0c] ;  /* 0x0001e180ff1877ac */ /* 0x000f220008000800 */
[----:B------:R-:W4:Y:S01]  /*1600*/  LDCU UR7, c[0x0][0xf20] ;  /* 0x0001e400ff0777ac */ /* 0x000f220008000800 */
[----:B------:R-:W4:Y:S01]  /*1610*/  LDCU.64 UR8, c[0x0][0xf28] ;  /* 0x0001e500ff0877ac */ /* 0x000f220008000a00 */
[----:B-1----:R-:W-:Y:S02]  /*1620*/  UISETP.NE.AND UP0, UPT, UR14, 0x1, UPT ;  /* 0x000000010e00788c */ /* 0x002fe4000bf05270 */
[----:B---3--:R-:W-:Y:S02]  /*1630*/  UIMAD.WIDE.U32 UR10, UR5, UR15, URZ ;  /* 0x0000000f050a72a5 */ /* 0x008fe4000f8e00ff */
[----:B--2---:R-:W-:-:S02]  /*1640*/  UIMAD.WIDE.U32 UR18, UR6, UR12, URZ ;  /* 0x0000000c061272a5 */ /* 0x004fc4000f8e00ff */
[----:B----4-:R-:W-:Y:S02]  /*1650*/  UISETP.NE.AND UP1, UPT, UR24, 0x1, UPT ;  /* 0x000000011800788c */ /* 0x010fe4000bf25270 */
[----:B------:R-:W-:Y:S01]  /*1660*/  UISETP.NE.AND UP2, UPT, UR23, 0x1, UPT ;  /* 0x000000011700788c */ /* 0x000fe2000bf45270 */
[----:B------:R-:W-:Y:S02]  /*1670*/  UMOV UR10, UR11 ;  /* 0x0000000b000a7c82 */ /* 0x000fe40008000000 */
[----:B------:R-:W-:Y:S01]  /*1680*/  UMOV UR18, UR19 ;  /* 0x0000001300127c82 */ /* 0x000fe20008000000 */
[----:B------:R-:W-:Y:S02]  /*1690*/  @UP0 USHF.R.U32.HI UR5, URZ, UR7, UR10 ;  /* 0x00000007ff050299 */ /* 0x000fe4000801160a */
[----:B------:R-:W-:Y:S02]  /*16a0*/  UIMAD.WIDE.U32 UR20, UR25, UR15, URZ ;  /* 0x0000000f191472a5 */ /* 0x000fe4000f8e00ff */
[----:B------:R-:W-:-:S02]  /*16b0*/  UIMAD.WIDE.U32 UR10, UR5, UR8, URZ ;  /* 0x00000008050a72a5 */ /* 0x000fc4000f8e00ff */
[----:B------:R-:W-:Y:S02]  /*16c0*/  @UP1 USHF.R.U32.HI UR6, URZ, UR13, UR18 ;  /* 0x0000000dff061299 */ /* 0x000fe40008011612 */
[----:B------:R-:W-:Y:S02]  /*16d0*/  UIMAD.WIDE.U32 UR16, UR26, UR12, URZ ;  /* 0x0000000c1a1072a5 */ /* 0x000fe4000f8e00ff */
[----:B------:R-:W-:Y:S01]  /*16e0*/  UIMAD.WIDE.U32 UR18, UR6, UR8, URZ ;  /* 0x00000008061272a5 */ /* 0x000fe2000f8e00ff */
[----:B------:R-:W-:Y:S01]  /*16f0*/  UMOV UR4, UR21 ;  /* 0x0000001500047c82 */ /* 0x000fe20008000000 */
[----:B------:R-:W-:Y:S01]  /*1700*/  UMOV UR10, UR11 ;  /* 0x0000000b000a7c82 */ /* 0x000fe20008000000 */
[----:B------:R-:W-:Y:S02]  /*1710*/  USHF.R.U32.HI UR4, URZ, UR7, UR4 ;  /* 0x00000007ff047299 */ /* 0x000fe40008011604 */
[----:B------:R-:W-:Y:S01]  /*1720*/  @UP2 USHF.R.U32.HI UR5, URZ, UR9, UR10 ;  /* 0x00000009ff052299 */ /* 0x000fe2000801160a */
[----:B------:R-:W-:Y:S01]  /*1730*/  UMOV UR16, UR17 ;  /* 0x0000001100107c82 */ /* 0x000fe20008000000 */
[----:B------:R-:W-:Y:S01]  /*1740*/  UMOV UR18, UR19 ;  /* 0x0000001300127c82 */ /* 0x000fe20008000000 */
[----:B------:R-:W-:-:S02]  /*1750*/  USHF.R.U32.HI UR13, URZ, UR13, UR16 ;  /* 0x0000000dff0d7299 */ /* 0x000fc40008011610 */
[----:B------:R-:W-:Y:S02]  /*1760*/  USEL UR4, UR25, UR4, !UP0 ;  /* 0x0000000419047287 */ /* 0x000fe4000c000000 */
[----:B------:R-:W-:Y:S02]  /*1770*/  @UP2 USHF.R.U32.HI UR6, URZ, UR9, UR18 ;  /* 0x00000009ff062299 */ /* 0x000fe40008011612 */
[----:B------:R-:W-:Y:S02]  /*1780*/  UIMAD UR7, UR5, UR23, URZ ;  /* 0x00000017050772a4 */ /* 0x000fe4000f8e02ff */
[----:B------:R-:W-:Y:S02]  /*1790*/  USEL UR5, UR26, UR13, !UP1 ;  /* 0x0000000d1a057287 */ /* 0x000fe4000c800000 */
[----:B------:R-:W-:Y:S02]  /*17a0*/  UIMAD UR12, UR6, UR23, URZ ;  /* 0x00000017060c72a4 */ /* 0x000fe4000f8e02ff */
[----:B------:R-:W-:-:S02]  /*17b0*/  UISETP.GE.AND UP0, UPT, UR4, UR7, UPT ;  /* 0x000000070400728c */ /* 0x000fc4000bf06270 */
[----:B------:R-:W-:Y:S02]  /*17c0*/  UIMAD.WIDE.U32 UR10, UR4, UR8, URZ ;  /* 0x00000008040a72a5 */ /* 0x000fe4000f8e00ff */
[----:B------:R-:W-:Y:S02]  /*17d0*/  UISETP.GE.OR UP0, UPT, UR5, UR12, UP0 ;  /* 0x0000000c0500728c */ /* 0x000fe40008706670 */
[----:B------:R-:W-:Y:S02]  /*17e0*/  UIMAD.WIDE.U32 UR12, UR5, UR8, URZ ;  /* 0x00000008050c72a5 */ /* 0x000fe4000f8e00ff */
[----:B------:R-:W-:Y:S01]  /*17f0*/  UIADD3 UR10, UPT, UPT, -UR4, URZ, URZ ;  /* 0x000000ff040a7290 */ /* 0x000fe2000fffe1ff */
[----:B------:R-:W-:Y:S01]  /*1800*/  UMOV UR8, UR11 ;  /* 0x0000000b00087c82 */ /* 0x000fe20008000000 */
[----:B------:R-:W-:Y:S02]  /*1810*/  UIADD3 UR11, UPT, UPT, -UR5, URZ, URZ ;  /* 0x000000ff050b7290 */ /* 0x000fe4000fffe1ff */
[----:B------:R-:W-:-:S03]  /*1820*/  USHF.R.U32.HI UR8, URZ, UR9, UR8 ;  /* 0x00000009ff087299 */ /* 0x000fc60008011608 */
[----:B------:R-:W-:Y:S01]  /*1830*/  @!UP0 UMOV UR7, UR13 ;  /* 0x0000000d00078c82 */ /* 0x000fe20008000000 */
[----:B------:R-:W-:Y:S02]  /*1840*/  UIMAD UR25, UR14, UR10, UR25 ;  /* 0x0000000a0e1972a4 */ /* 0x000fe4000f8e0219 */
[----:B------:R-:W-:Y:S02]  /*1850*/  USEL UR8, UR4, UR8, !UP2 ;  /* 0x0000000804087287 */ /* 0x000fe4000d000000 */
[----:B------:R-:W-:Y:S02]  /*1860*/  @!UP0 USHF.R.U32.HI UR7, URZ, UR9, UR7 ;  /* 0x00000009ff078299 */ /* 0x000fe40008011607 */
[----:B------:R-:W-:Y:S02]  /*1870*/  UIADD3 UR9, UPT, UPT, -UR8, URZ, URZ ;  /* 0x000000ff08097290 */ /* 0x000fe4000fffe1ff */
[----:B------:R-:W-:Y:S02]  /*1880*/  @!UP0 USEL UR7, UR5, UR7, !UP2 ;  /* 0x0000000705078287 */ /* 0x000fe4000d000000 */
[----:B------:R-:W-:-:S02]  /*1890*/  UIMAD UR9, UR23, UR9, UR4 ;  /* 0x00000009170972a4 */ /* 0x000fc4000f8e0204 */
[----:B------:R-:W-:Y:S02]  /*18a0*/  @!UP0 UIADD3 UR8, UPT, UPT, UR8, -UR7, URZ ;  /* 0x8000000708088290 */ /* 0x000fe4000fffe0ff */
[----:B------:R-:W-:Y:S02]  /*18b0*/  @!UP0 UIMAD UR6, UR9, UR6, UR7 ;  /* 0x00000006090682a4 */ /* 0x000fe4000f8e0207 */
[----:B------:R-:W-:Y:S02]  /*18c0*/  @!UP0 UIMAD UR4, UR8, UR23, UR5 ;  /* 0x00000017080482a4 */ /* 0x000fe4000f8e0205 */
[----:B------:R-:W-:Y:S02]  /*18d0*/  UIMAD UR26, UR24, UR11, UR26 ;  /* 0x0000000b181a72a4 */ /* 0x000fe4000f8e021a */
[----:B------:R-:W-:Y:S01]  /*18e0*/  UIMAD UR25, UR4, UR14, UR25 ;  /* 0x0000000e041972a4 */ /* 0x000fe2000f8e0219 */
[----:B------:R-:W-:Y:S02]  /*18f0*/  @!UP0 UMOV UR5, UR6 ;  /* 0x0000000600058c82 */ /* 0x000fe40008000000 */
[----:B------:R-:W-:-:S12]  /*1900*/  UIMAD UR26, UR5, UR24, UR26 ;  /* 0x00000018051a72a4 */ /* 0x000fd8000f8e021a */
.L_x_18:
[----:B------:R-:W-:-:S09]  /*1910*/  UISETP.NE.AND UP0, UPT, UR28, 0x1, UPT ;  /* 0x000000011c00788c */ /* 0x000fd2000bf05270 */
[----:B------:R-:W-:Y:S05]  /*1920*/  BRA.U UP0, `(.L_x_19) ;  /* 0x0000000100447547 */ /* 0x000fea000b800000 */
[----:B------:R-:W1:Y:S01]  /*1930*/  LDCU.128 UR8, c[0x0][0xf10] ;  /* 0x0001e200ff0877ac */ /* 0x000e620008000c00 */
[----:B------:R-:W2:Y:S01]  /*1940*/  LDCU UR12, c[0x0][0xf0c] ;  /* 0x0001e180ff0c77ac */ /* 0x000ea20008000800 */
[----:B------:R-:W3:Y:S01]  /*1950*/  LDCU UR13, c[0x0][0xf20] ;  /* 0x0001e400ff0d77ac */ /* 0x000ee20008000800 */
[----:B-1----:R-:W-:Y:S02]  /*1960*/  UIMAD.WIDE.U32 UR6, UR26, UR8, URZ ;  /* 0x000000081a0672a5 */ /* 0x002fe4000f8e00ff */
[----:B------:R-:W-:Y:S02]  /*1970*/  UIMAD.WIDE.U32 UR4, UR25, UR11, URZ ;  /* 0x0000000b190472a5 */ /* 0x000fe4000f8e00ff */
[----:B--2---:R-:W-:Y:S02]  /*1980*/  UISETP.NE.AND UP1, UPT, UR12, 0x1, UPT ;  /* 0x000000010c00788c */ /* 0x004fe4000bf25270 */
[----:B------:R-:W-:Y:S01]  /*1990*/  UISETP.NE.AND UP0, UPT, UR10, 0x1, UPT ;  /* 0x000000010a00788c */ /* 0x000fe2000bf05270 */
[----:B------:R-:W-:-:S02]  /*19a0*/  UMOV UR6, UR7 ;  /* 0x0000000700067c82 */ /* 0x000fc40008000000 */
[----:B------:R-:W-:Y:S01]  /*19b0*/  UMOV UR4, UR5 ;  /* 0x0000000500047c82 */ /* 0x000fe20008000000 */
[----:B------:R-:W-:Y:S02]  /*19c0*/  USHF.R.U32.HI UR9, URZ, UR9, UR6 ;  /* 0x00000009ff097299 */ /* 0x000fe40008011606 */
[----:B---3--:R-:W-:Y:S02]  /*19d0*/  USHF.R.U32.HI UR4, URZ, UR13, UR4 ;  /* 0x0000000dff047299 */ /* 0x008fe40008011604 */
[----:B------:R-:W-:Y:S02]  /*19e0*/  USEL UR5, UR26, UR9, !UP1 ;  /* 0x000000091a057287 */ /* 0x000fe4000c800000 */
[----:B------:R-:W-:-:S04]  /*19f0*/  USEL UR4, UR25, UR4, !UP0 ;  /* 0x0000000419047287 */ /* 0x000fc8000c000000 */
[----:B------:R-:W-:Y:S02]  /*1a00*/  UIADD3 UR6, UPT, UPT, UR5, -UR4, URZ ;  /* 0x8000000405067290 */ /* 0x000fe4000fffe0ff */
[----:B------:R-:W-:Y:S02]  /*1a10*/  UIADD3 UR4, UPT, UPT, -UR5, UR4, URZ ;  /* 0x0000000405047290 */ /* 0x000fe4000fffe1ff */
[----:B------:R-:W-:Y:S02]  /*1a20*/  UIMAD UR25, UR6, UR10, UR25 ;  /* 0x0000000a061972a4 */ /* 0x000fe4000f8e0219 */
[----:B------:R-:W-:-:S12]  /*1a30*/  UIMAD UR26, UR4, UR12, UR26 ;  /* 0x0000000c041a72a4 */ /* 0x000fd8000f8e021a */
.L_x_19:
[----:B------:R-:W-:-:S09]  /*1a40*/  UISETP.EQ.U32.AND UP0, UPT, UR29, 0x1, UPT ;  /* 0x000000011d00788c */ /* 0x000fd2000bf02070 */
[----:B------:R-:W-:Y:S05]  /*1a50*/  BRA.U !UP0, `(.L_x_20) ;  /* 0x00000001080c7547 */ /* 0x000fea000b800000 */
[----:B------:R-:W-:Y:S01]  /*1a60*/  UCGABAR_WAIT ;  /* 0x0000000000007dc7 */ /* 0x000fe20008000000 */
[----:B------:R-:W-:Y:S01]  /*1a70*/  CCTL.IVALL ;  /* 0x00000000ff00798f */ /* 0x000fe20002000000 */
[----:B------:R-:W-:Y:S05]  /*1a80*/  BRA `(.L_x_21) ;  /* 0x0000000000047947 */ /* 0x000fea0003800000 */
.L_x_20:
[----:B------:R-:W-:Y:S06]  /*1a90*/  BAR.SYNC.DEFER_BLOCKING 0x0 ;  /* 0x0000000000007b1d */ /* 0x000fec0000010000 */
.L_x_21:
[----:B------:R-:W-:Y:S05]  /*1aa0*/  BRA.U UP3, `(.L_x_22) ;  /* 0x00000019035c7547 */ /* 0x000fea000b800000 */
[----:B------:R-:W1:Y:S01]  /*1ab0*/  LDCU UR6, c[0x0][0x38c] ;  /* 0x00007180ff0677ac */ /* 0x000e620008000800 */
[----:B------:R-:W-:Y:S01]  /*1ac0*/  PLOP3.LUT P2, PT, PT, PT, UP5, 0x80, 0x8 ;  /* 0x000000000008781c */ /* 0x000fe20003f4f058 */
[----:B------:R-:W-:Y:S01]  /*1ad0*/  IMAD.MOV.U32 R12, RZ, RZ, 0x1 ;  /* 0x00000001ff0c7424 */ /* 0x000fe200078e00ff */
[----:B------:R-:W-:Y:S02]  /*1ae0*/  ISETP.NE.AND P3, PT, R5, RZ, P4 ;  /* 0x000000ff0500720c */ /* 0x000fe40002765270 */
[----:B------:R-:W-:Y:S02]  /*1af0*/  CS2R R10, SRZ ;  /* 0x00000000000a7805 */ /* 0x000fe4000001ff00 */
[----:B------:R-:W-:Y:S01]  /*1b00*/  PLOP3.LUT P2, PT, P2, PT, PT, 0x8, 0x80 ;  /* 0x000000000080781c */ /* 0x000fe2000174e170 */
[----:B------:R-:W-:Y:S01]  /*1b10*/  IMAD.MOV.U32 R9, RZ, RZ, RZ ;  /* 0x000000ffff097224 */ /* 0x000fe200078e00ff */
[----:B------:R-:W2:Y:S01]  /*1b20*/  LDCU UR62, c[0x0][0x370] ;  /* 0x00006e00ff3e77ac */ /* 0x000ea20008000800 */
[----:B------:R-:W-:Y:S01]  /*1b30*/  IMAD.MOV.U32 R8, RZ, RZ, 0x1 ;  /* 0x00000001ff087424 */ /* 0x000fe200078e00ff */
[----:B------:R-:W3:Y:S01]  /*1b40*/  LDCU.64 UR44, c[0x0][0x348] ;  /* 0x00006900ff2c77ac */ /* 0x000ee20008000a00 */
[----:B------:R-:W-:-:S02]  /*1b50*/  ULEA UR67, UR27, UR67, 0x1 ;  /* 0x000000431b437291 */ /* 0x000fc4000f8e08ff */
[----:B------:R-:W-:Y:S02]  /*1b60*/  ULEA UR66, UR27, UR66, 0x1 ;  /* 0x000000421b427291 */ /* 0x000fe4000f8e08ff */
[----:B-1----:R-:W-:Y:S02]  /*1b70*/  UIADD3 UR5, UPT, UPT, UR6, 0xff, URZ ;  /* 0x000000ff06057890 */ /* 0x002fe4000fffe0ff */
[----:B------:R-:W-:Y:S02]  /*1b80*/  UIADD3 UR70, UPT, UPT, UR6, 0x1fe, URZ ;  /* 0x000001fe06467890 */ /* 0x000fe4000fffe0ff */
[----:B------:R-:W-:Y:S01]  /*1b90*/  USHF.R.S32.HI UR4, URZ, 0x1f, UR5 ;  /* 0x0000001fff047899 */ /* 0x000fe20008011405 */
[----:B------:R-:W1:Y:S03]  /*1ba0*/  LDCU UR61, c[0x0][0x374] ;  /* 0x00006e80ff3d77ac */ /* 0x000e660008000800 */
[----:B------:R-:W-:Y:S01]  /*1bb0*/  ULEA.HI UR4, UR4, UR5, URZ, 0x8 ;  /* 0x0000000504047291 */ /* 0x000fe2000f8f40ff */
[----:B------:R-:W-:-:S03]  /*1bc0*/  UMOV UR15, URZ ;  /* 0x000000ff000f7c82 */ /* 0x000fc60008000000 */
[----:B------:R-:W-:Y:S02]  /*1bd0*/  USHF.R.S32.HI UR64, URZ, 0x8, UR4 ;  /* 0x00000008ff407899 */ /* 0x000fe40008011404 */
[----:B------:R-:W-:Y:S02]  /*1be0*/  UIADD3 UR4, UPT, UPT, UR6, -0x1, URZ ;  /* 0xffffffff06047890 */ /* 0x000fe4000fffe0ff */
[----:B------:R-:W-:Y:S02]  /*1bf0*/  UISETP.LT.U32.AND UP0, UPT, UR64, 0x8, UPT ;  /* 0x000000084000788c */ /* 0x000fe4000bf01070 */
[----:B------:R-:W-:Y:S02]  /*1c00*/  UISETP.GE.U32.AND UP1, UPT, UR4, -0x1ff, UPT ;  /* 0xfffffe010400788c */ /* 0x000fe4000bf26070 */
[----:B------:R-:W-:Y:S02]  /*1c10*/  USEL UR63, UR64, 0x8, UP0 ;  /* 0x00000008403f7887 */ /* 0x000fe40008000000 */
[----:B------:R-:W-:-:S02]  /*1c20*/  UISETP.NE.AND UP0, UPT, UR22, URZ, UPT ;  /* 0x000000ff1600728c */ /* 0x000fc4000bf05270 */
[----:B------:R-:W-:Y:S02]  /*1c30*/  UIADD3 UR4, UPT, UPT, UR63, -0x1, URZ ;  /* 0xffffffff3f047890 */ /* 0x000fe4000fffe0ff */
[----:B------:R-:W-:Y:S02]  /*1c40*/  USEL UR51, UR51, 0x2, UP0 ;  /* 0x0000000233337887 */ /* 0x000fe40008000000 */
[----:B------:R-:W-:Y:S02]  /*1c50*/  UIADD3 UR68, UPT, UPT, UR64, -UR63, URZ ;  /* 0x8000003f40447290 */ /* 0x000fe4000fffe0ff */
[----:B------:R-:W-:-:S04]  /*1c60*/  @UP1 UIADD3 UR4, UPT, UPT, UR63, URZ, URZ ;  /* 0x000000ff3f041290 */ /* 0x000fc8000fffe0ff */
[----:B------:R-:W-:Y:S02]  /*1c70*/  UIADD3 UR57, UPT, UPT, UR4, 0x1, URZ ;  /* 0x0000000104397890 */ /* 0x000fe4000fffe0ff */
[----:B-123--:R-:W-:-:S12]  /*1c80*/  UIADD3 UR65, UPT, UPT, -UR4, URZ, URZ ;  /* 0x000000ff04417290 */ /* 0x00efd8000fffe1ff */
.L_x_46:
[----:B------:R-:W-:Y:S01]  /*1c90*/  UISETP.NE.AND UP0, UPT, UR60, URZ, UPT ;  /* 0x000000ff3c00728c */ /* 0x000fe2000bf05270 */
[----:B-1----:R-:W1:Y:S08]  /*1ca0*/  S2UR UR60, SR_CgaCtaId ;  /* 0x00000000003c79c3 */ /* 0x002e700000008800 */
[----:B---3--:R-:W-:Y:S05]  /*1cb0*/  BRA.U UP0, `(.L_x_23) ;  /* 0x0000000100347547 */ /* 0x008fea000b800000 */
[----:B------:R-:W2:Y:S01]  /*1cc0*/  S2R R0, SR_CgaCtaId ;  /* 0x0000000000007919 */ /* 0x000ea20000008800 */
[----:B------:R-:W-:Y:S02]  /*1cd0*/  MOV R3, 0x400 ;  /* 0x0000040000037802 */ /* 0x000fe40000000f00 */
[----:B------:R-:W-:Y:S02]  /*1ce0*/  SHF.L.U32 R2, R8, 0x1f, RZ ;  /* 0x0000001f08027819 */ /* 0x000fe400000006ff */
[----:B--2---:R-:W-:-:S05]  /*1cf0*/  LEA R0, R0, R3, 0x18 ;  /* 0x0000000300007211 */ /* 0x004fca00078ec0ff */
[----:B------:R-:W-:-:S04]  /*1d00*/  IMAD R3, R9, 0x8, R0 ;  /* 0x0000000809037824 */ /* 0x000fc800078e0200 */
[----:B------:R-:W2:Y:S02]  /*1d10*/  SYNCS.PHASECHK.TRANS64.TRYWAIT P0, [R3+URZ+0x110], R2 ;  /* 0x00011002030075a7 */ /* 0x000ea400080011ff */
[----:B--2---:R-:W-:Y:S05]  /*1d20*/  @!P0 BRA `(.L_x_24) ;  /* 0x0000007400bc8947 */ /* 0x004fea0003800000 */
.L_x_141:
[----:B------:R-:W-:Y:S01]  /*1d30*/  VIADD R9, R9, 0x1 ;  /* 0x0000000109097836 */ /* 0x000fe20000000000 */
[----:B------:R2:W-:Y:S04]  /*1d40*/  SYNCS.ARRIVE.TRANS64.A1T0 RZ, [R3+URZ+0x100], RZ ;  /* 0x000100ff03ff79a7 */ /* 0x0005e800081000ff */
[----:B------:R-:W-:-:S04]  /*1d50*/  ISETP.NE.AND P0, PT, R9, 0x2, PT ;  /* 0x000000020900780c */ /* 0x000fc80003f05270 */
[----:B------:R-:W-:Y:S02]  /*1d60*/  SEL R9, R9, RZ, P0 ;  /* 0x000000ff09097207 */ /* 0x000fe40000000000 */
[----:B--2---:R-:W-:-:S04]  /*1d70*/  SEL R3, RZ, 0x1, P0 ;  /* 0x00000001ff037807 */ /* 0x004fc80000000000 */
[----:B------:R-:W-:Y:S02]  /*1d80*/  LOP3.LUT R8, R8, R3, RZ, 0x3c, !PT ;  /* 0x0000000308087212 */ /* 0x000fe400078e3cff */
.L_x_23:
[----:B------:R-:W-:Y:S01]  /*1d90*/  UMOV UR6, 0x400 ;  /* 0x0000040000067882 */ /* 0x000fe20000000000 */
[----:B------:R-:W-:Y:S01]  /*1da0*/  SHF.L.U32 R0, R12, 0x1f, RZ ;  /* 0x0000001f0c007819 */ /* 0x000fe200000006ff */
[----:B-1----:R-:W-:Y:S02]  /*1db0*/  ULEA UR6, UR60, UR6, 0x18 ;  /* 0x000000063c067291 */ /* 0x002fe4000f8ec0ff */
[----:B------:R-:W-:Y:S02]  /*1dc0*/  UISETP.GE.U32.AND UP0, UPT, UR70, 0x1ff, UPT ;  /* 0x000001ff4600788c */ /* 0x000fe4000bf06070 */
[----:B------:R-:W-:Y:S02]  /*1dd0*/  ULEA UR4, UR15, UR6, 0x3 ;  /* 0x000000060f047291 */ /* 0x000fe4000f8e18ff */
[----:B------:R-:W-:Y:S02]  /*1de0*/  ULEA UR27, UR25, UR67, 0x2 ;  /* 0x00000043191b7291 */ /* 0x000fe4000f8e10ff */
[----:B------:R-:W-:-:S02]  /*1df0*/  ULEA.HI UR12, UR25, UR25, URZ, 0x1 ;  /* 0x00000019190c7291 */ /* 0x000fc4000f8f08ff */
[----:B------:R-:W-:Y:S02]  /*1e00*/  USHF.L.U32 UR27, UR27, 0x4, URZ ;  /* 0x000000041b1b7899 */ /* 0x000fe400080006ff */
[----:B------:R-:W-:Y:S01]  /*1e10*/  USHF.R.S32.HI UR12, URZ, 0x1, UR12 ;  /* 0x00000001ff0c7899 */ /* 0x000fe2000801140c */
[----:B------:R1:W2:Y:S01]  /*1e20*/  SYNCS.PHASECHK.TRANS64.TRYWAIT P1, [UR4+0x40], R0 ;  /* 0x00004000ff0075a7 */ /* 0x0002a20008021104 */
[----:B------:R-:W-:Y:S01]  /*1e30*/  ULEA.HI UR4, UR26, UR26, URZ, 0x1 ;  /* 0x0000001a1a047291 */ /* 0x000fe2000f8f08ff */
[----:B------:R-:W-:-:S03]  /*1e40*/  UMOV UR14, URZ ;  /* 0x000000ff000e7c82 */ /* 0x000fc60008000000 */
[----:B------:R-:W-:Y:S02]  /*1e50*/  USHF.L.U32 UR35, UR4, 0x7, URZ ;  /* 0x0000000704237899 */ /* 0x000fe400080006ff */
[----:B------:R-:W-:Y:S02]  /*1e60*/  ULOP3.LUT UR20, UR4, 0xfffffffe, URZ, 0xc0, !UPT ;  /* 0xfffffffe04147892 */ /* 0x000fe4000f8ec0ff */
[----:B------:R-:W-:Y:S02]  /*1e70*/  ULOP3.LUT UR35, UR35, 0xffffff00, URZ, 0xc0, !UPT ;  /* 0xffffff0023237892 */ /* 0x000fe4000f8ec0ff */
[----:B------:R-:W-:Y:S02]  /*1e80*/  ULOP3.LUT UR20, UR20, 0x1, UR71, 0xf8, !UPT ;  /* 0x0000000114147892 */ /* 0x000fe4000f8ef847 */
[----:B------:R-:W-:Y:S01]  /*1e90*/  ULEA UR35, UR66, UR35, 0x6 ;  /* 0x0000002342237291 */ /* 0x000fe2000f8e30ff */
[----:B------:R-:W-:Y:S11]  /*1ea0*/  BRA.U !UP0, `(.L_x_25) ;  /* 0x0000000508347547 */ /* 0x000ff6000b800000 */
[----:B------:R-:W-:Y:S01]  /*1eb0*/  UMOV UR29, UR65 ;  /* 0x00000041001d7c82 */ /* 0x000fe20008000000 */
[----:B------:R-:W-:Y:S01]  /*1ec0*/  UMOV UR4, UR15 ;  /* 0x0000000f00047c82 */ /* 0x000fe20008000000 */
[----:B------:R-:W-:Y:S01]  /*1ed0*/  UMOV UR34, URZ ;  /* 0x000000ff00227c82 */ /* 0x000fe20008000000 */
[----:B------:R-:W-:Y:S01]  /*1ee0*/  UMOV UR19, UR69 ;  /* 0x0000004500137c82 */ /* 0x000fe20008000000 */
[----:B------:R-:W-:-:S05]  /*1ef0*/  UMOV UR11, UR53 ;  /* 0x00000035000b7c82 */ /* 0x000fca0008000000 */
.L_x_33:
[----:B------:R-:W-:Y:S01]  /*1f00*/  ULEA UR5, UR4, UR6, 0x3 ;  /* 0x0000000604057291 */ /* 0x000fe2000f8e18ff */
[----:B--2---:R-:W-:Y:S01]  /*1f10*/  @P4 MOV R2, 0xc000 ;  /* 0x0000c00000024802 */ /* 0x004fe20000000f00 */
[----:B--23--:R-:W-:Y:S10]  /*1f20*/  @P1 BRA `(.L_x_26) ;  /* 0x00000000000c1947 */ /* 0x00cff40003800000 */
[----:B------:R-:W-:-:S04]  /*1f30*/  SHF.L.U32 R3, R12, 0x1f, RZ ;  /* 0x0000001f0c037819 */ /* 0x000fc800000006ff */
[----:B------:R-:W2:Y:S02]  /*1f40*/  SYNCS.PHASECHK.TRANS64.TRYWAIT P0, [UR5+0x40], R3 ;  /* 0x00004003ff0075a7 */ /* 0x000ea40008001105 */
[----:B--2---:R-:W-:Y:S05]  /*1f50*/  @!P0 BRA `(.L_x_27) ;  /* 0x0000007400448947 */ /* 0x004fea0003800000 */
.L_x_26:
[----:B------:R2:W-:Y:S01]  /*1f60*/  @P4 SYNCS.ARRIVE.TRANS64 RZ, [UR5], R2 ;  /* 0x00000002ffff49a7 */ /* 0x0005e20008000005 */
[----:B------:R-:W-:Y:S02]  /*1f70*/  ULOP3.LUT UR7, UR51, 0x2, URZ, 0xfc, !UPT ;  /* 0x0000000233077892 */ /* 0x000fe4000f8efcff */
[----:B------:R-:W-:Y:S02]  /*1f80*/  UIADD3 UR29, UPT, UPT, UR29, 0x1, URZ ;  /* 0x000000011d1d7890 */ /* 0x000fe4000fffe0ff */
[----:B------:R-:W-:Y:S02]  /*1f90*/  UISETP.NE.AND UP0, UPT, UR7, 0x2, UPT ;  /* 0x000000020700788c */ /* 0x000fe4000bf05270 */
[----:B------:R-:W-:-:S07]  /*1fa0*/  UISETP.NE.AND UP4, UPT, UR29, 0x1, UPT ;  /* 0x000000011d00788c */ /* 0x000fce000bf85270 */
[----:B------:R-:W-:Y:S05]  /*1fb0*/  BRA.U UP0, `(.L_x_28) ;  /* 0x0000000100047547 */ /* 0x000fea000b800000 */
[----:B------:R-:W-:Y:S05]  /*1fc0*/  BPT.TRAP 0x1 ;  /* 0x000000040000795c */ /* 0x000fea0000300000 */
.L_x_28:
[----:B------:R-:W-:Y:S04]  /*1fd0*/  BSSY.RECONVERGENT B0, `(.L_x_29) ;  /* 0x0000003000007945 */ /* 0x000fe80003800200 */
[----:B------:R-:W-:Y:S05]  /*1fe0*/  @!P3 BRA `(.L_x_30) ;  /* 0x000000000004b947 */ /* 0x000fea0003800000 */
[----:B------:R-:W-:Y:S05]  /*1ff0*/  BPT.TRAP 0x1 ;  /* 0x000000040000795c */ /* 0x000fea0000300000 */
.L_x_30:
[----:B------:R-:W-:Y:S05]  /*2000*/  BSYNC.RECONVERGENT B0 ;  /* 0x0000000000007941 */ /* 0x000fea0003800200 */
.L_x_29:
[----:B------:R-:W-:Y:S01]  /*2010*/  UIADD3 UR7, UPT, UPT, UR4, 0x1, URZ ;  /* 0x0000000104077890 */ /* 0x000fe2000fffe0ff */
[----:B------:R-:W-:Y:S01]  /*2020*/  BSSY.RECONVERGENT B0, `(.L_x_31) ;  /* 0x000002f000007945 */ /* 0x000fe20003800200 */
[----:B------:R-:W-:Y:S02]  /*2030*/  ELECT P0, URZ, PT ;  /* 0x0000000000ff782f */ /* 0x000fe40003800000 */
[----:B------:R-:W-:-:S04]  /*2040*/  UISETP.NE.AND UP0, UPT, UR7, 0x8, UPT ;  /* 0x000000080700788c */ /* 0x000fc8000bf05270 */
[----:B------:R-:W-:Y:S02]  /*2050*/  USEL UR8, URZ, 0x1, UP0 ;  /* 0x00000001ff087887 */ /* 0x000fe40008000000 */
[----:B------:R-:W-:-:S04]  /*2060*/  USEL UR15, UR7, URZ, UP0 ;  /* 0x000000ff070f7287 */ /* 0x000fc80008000000 */
[----:B------:R-:W-:Y:S01]  /*2070*/  ULEA UR7, UR15, UR6, 0x3 ;  /* 0x000000060f077291 */ /* 0x000fe2000f8e18ff */
[----:B------:R-:W-:-:S04]  /*2080*/  LOP3.LUT R12, R12, UR8, RZ, 0x3c, !PT ;  /* 0x000000080c0c7c12 */ /* 0x000fc8000f8e3cff */
[----:B-1----:R-:W-:-:S04]  /*2090*/  SHF.L.U32 R0, R12, 0x1f, RZ ;  /* 0x0000001f0c007819 */ /* 0x002fc800000006ff */
[----:B------:R1:W3:Y:S01]  /*20a0*/  SYNCS.PHASECHK.TRANS64.TRYWAIT P1, [UR7+0x40], R0 ;  /* 0x00004000ff0075a7 */ /* 0x0002e20008021107 */
[----:B------:R-:W-:Y:S05]  /*20b0*/  @!P0 BRA `(.L_x_32) ;  /* 0x0000000000948947 */ /* 0x000fea0003800000 */
[----:B------:R-:W-:Y:S02]  /*20c0*/  USHF.L.U32 UR7, UR4, 0xb, URZ ;  /* 0x0000000b04077899 */ /* 0x000fe400080006ff */
[----:B------:R-:W-:Y:S02]  /*20d0*/  ULEA UR32, UR4, UR49, 0xe ;  /* 0x0000003104207291 */ /* 0x000fe4000f8e70ff */
[----:B------:R-:W-:Y:S02]  /*20e0*/  UIADD3 UR42, UP3, UPT, UR44, 0x80, URZ ;  /* 0x000000802c2a7890 */ /* 0x000fe4000ff7e0ff */
[----:B------:R-:W-:Y:S02]  /*20f0*/  ULEA UR24, UR4, UR48, 0xc ;  /* 0x0000003004187291 */ /* 0x000fe4000f8e60ff */
[----:B------:R-:W-:Y:S02]  /*2100*/  UIADD3 UR38, UP2, UPT, UR44, 0x180, URZ ;  /* 0x000001802c267890 */ /* 0x000fe4000ff5e0ff */
[----:B------:R-:W-:-:S02]  /*2110*/  UIADD3 UR30, UP1, UPT, UR44, 0x280, URZ ;  /* 0x000002802c1e7890 */ /* 0x000fc4000ff3e0ff */
[----:B------:R-:W-:Y:S02]  /*2120*/  ULOP3.LUT UR16, UR52, UR7, URZ, 0xfc, !UPT ;  /* 0x0000000734107292 */ /* 0x000fe4000f8efcff */
[----:B------:R-:W-:Y:S02]  /*2130*/  UIADD3 UR22, UP0, UPT, UR44, 0x380, URZ ;  /* 0x000003802c167890 */ /* 0x000fe4000ff1e0ff */
[----:B------:R-:W-:Y:S02]  /*2140*/  ULOP3.LUT UR8, UR7, UR50, URZ, 0xfc, !UPT ;  /* 0x0000003207087292 */ /* 0x000fe4000f8efcff */
[----:B------:R-:W-:Y:S02]  /*2150*/  ULOP3.LUT UR33, UR5, 0xfefffff8, URZ, 0xc0, !UPT ;  /* 0xfefffff805217892 */ /* 0x000fe4000f8ec0ff */
[----:B------:R-:W-:Y:S02]  /*2160*/  UIADD3.X UR43, UPT, UPT, URZ, UR45, URZ, UP3, !UPT ;  /* 0x0000002dff2b7290 */ /* 0x000fe40009ffe4ff */
[----:B------:R-:W-:-:S02]  /*2170*/  UIADD3 UR32, UPT, UPT, UR6, 0x6400, UR32 ;  /* 0x0000640006207890 */ /* 0x000fc4000fffe020 */
[----:B------:R-:W-:Y:S02]  /*2180*/  UPRMT UR7, URZ, 0x5410, UR41 ;  /* 0x00005410ff077896 */ /* 0x000fe40008000029 */
[----:B------:R-:W-:Y:S02]  /*2190*/  UIADD3.X UR39, UPT, UPT, URZ, UR45, URZ, UP2, !UPT ;  /* 0x0000002dff277290 */ /* 0x000fe400097fe4ff */
[----:B------:R-:W-:Y:S02]  /*21a0*/  UIADD3 UR24, UPT, UPT, UR6, 0x26400, UR24 ;  /* 0x0002640006187890 */ /* 0x000fe4000fffe018 */
[----:B------:R-:W-:Y:S02]  /*21b0*/  UPRMT UR37, URZ, 0x5410, UR47 ;  /* 0x00005410ff257896 */ /* 0x000fe4000800002f */
[----:B------:R-:W-:Y:S02]  /*21c0*/  UIADD3.X UR31, UPT, UPT, URZ, UR45, URZ, UP1, !UPT ;  /* 0x0000002dff1f7290 */ /* 0x000fe40008ffe4ff */
[----:B------:R-:W-:-:S02]  /*21d0*/  UIADD3 UR16, UPT, UPT, UR6, 0x2e400, UR16 ;  /* 0x0002e40006107890 */ /* 0x000fc4000fffe010 */
[----:B------:R-:W-:Y:S02]  /*21e0*/  UIADD3.X UR23, UPT, UPT, URZ, UR45, URZ, UP0, !UPT ;  /* 0x0000002dff177290 */ /* 0x000fe400087fe4ff */
[----:B------:R-:W-:Y:S02]  /*21f0*/  UPRMT UR14, URZ, 0x5410, UR46 ;  /* 0x00005410ff0e7896 */ /* 0x000fe4000800002e */
[----:B------:R-:W-:Y:S01]  /*2200*/  UIADD3 UR8, UPT, UPT, UR6, 0x32400, UR8 ;  /* 0x0003240006087890 */ /* 0x000fe2000fffe008 */
[----:B------:R-:W-:Y:S01]  /*2210*/  UMOV UR54, 0x0 ;  /* 0x0000000000367882 */ /* 0x000fe20000000000 */
[----:B------:R-:W-:Y:S01]  /*2220*/  UMOV UR55, 0x10000000 ;  /* 0x1000000000377882 */ /* 0x000fe20000000000 */
[----:B------:R-:W-:Y:S01]  /*2230*/  UMOV UR26, UR34 ;  /* 0x00000022001a7c82 */ /* 0x000fe20008000000 */
[----:B------:R-:W-:Y:S01]  /*2240*/  UMOV UR28, UR36 ;  /* 0x00000024001c7c82 */ /* 0x000fe20008000000 */
[----:B------:R-:W-:Y:S01]  /*2250*/  UMOV UR18, URZ ;  /* 0x000000ff00127c82 */ /* 0x000fe20008000000 */
[----:B------:R-:W-:Y:S01]  /*2260*/  UMOV UR25, UR33 ;  /* 0x0000002100197c82 */ /* 0x000fe20008000000 */
[----:B------:R-:W-:Y:S01]  /*2270*/  UMOV UR21, UR36 ;  /* 0x0000002400157c82 */ /* 0x000fe20008000000 */
[----:B------:R-:W-:Y:S01]  /*2280*/  UMOV UR17, UR33 ;  /* 0x0000002100117c82 */ /* 0x000fe20008000000 */
[----:B------:R4:W-:Y:S01]  /*2290*/  UTMALDG.3D.MULTICAST.2CTA [UR32], [UR42], UR7, desc[UR54] ;  /* 0x000036202a0073b4 */ /* 0x0009e20008211807 */
[----:B------:R-:W-:Y:S01]  /*22a0*/  UMOV UR13, UR36 ;  /* 0x00000024000d7c82 */ /* 0x000fe20008000000 */
[----:B------:R-:W-:Y:S01]  /*22b0*/  UMOV UR9, UR33 ;  /* 0x0000002100097c82 */ /* 0x000fe20008000000 */
[----:B------:R-:W-:Y:S01]  /*22c0*/  UMOV UR10, UR18 ;  /* 0x00000012000a7c82 */ /* 0x000fe20008000000 */
[----:B------:R4:W-:Y:S01]  /*22d0*/  UTMALDG.3D.MULTICAST.2CTA [UR24], [UR38], UR37, desc[UR54] ;  /* 0x00003618260073b4 */ /* 0x0009e20008211825 */
[----:B------:R4:W-:Y:S01]  /*22e0*/  UTMALDG.4D.MULTICAST.2CTA [UR16], [UR30], UR7, desc[UR54] ;  /* 0x000036101e0073b4 */ /* 0x0009e20008219807 */
[----:B------:R4:W-:Y:S02]  /*22f0*/  UTMALDG.4D.MULTICAST.2CTA [UR8], [UR22], UR14, desc[UR54] ;  /* 0x00003608160073b4 */ /* 0x0009e4000821980e */
[----:B----4-:R-:W-:Y:S01]  /*2300*/  NOP ;  /* 0x0000000000007918 */ /* 0x010fe20000000000 */
.L_x_32:
[----:B------:R-:W-:Y:S05]  /*2310*/  BSYNC.RECONVERGENT B0 ;  /* 0x0000000000007941 */ /* 0x000fea0003800200 */
.L_x_31:
[----:B------:R-:W-:Y:S02]  /*2320*/  UIADD3 UR34, UPT, UPT, UR34, 0x100, URZ ;  /* 0x0000010022227890 */ /* 0x000fe4000fffe0ff */
[----:B------:R-:W-:Y:S02]  /*2330*/  UIADD3 UR11, UPT, UPT, UR11, 0x4, URZ ;  /* 0x000000040b0b7890 */ /* 0x000fe4000fffe0ff */
[----:B------:R-:W-:Y:S01]  /*2340*/  UIADD3 UR19, UPT, UPT, UR19, 0x4, URZ ;  /* 0x0000000413137890 */ /* 0x000fe2000fffe0ff */
[----:B------:R-:W-:Y:S01]  /*2350*/  UMOV UR4, UR15 ;  /* 0x0000000f00047c82 */ /* 0x000fe20008000000 */
[----:B------:R-:W-:Y:S01]  /*2360*/  UMOV UR14, UR57 ;  /* 0x00000039000e7c82 */ /* 0x000fe20008000000 */
[----:B------:R-:W-:Y:S09]  /*2370*/  BRA.U UP4, `(.L_x_33) ;  /* 0xfffffff904e07547 */ /* 0x000ff2000b83ffff */
.L_x_25:
[----:B------:R-:W-:Y:S01]  /*2380*/  ULEA UR4, UR15, UR6, 0x3 ;  /* 0x000000060f047291 */ /* 0x000fe2000f8e18ff */
[----:B-1----:R-:W-:Y:S01]  /*2390*/  SHF.L.U32 R0, R12, 0x1f, RZ ;  /* 0x0000001f0c007819 */ /* 0x002fe200000006ff */
[----:B------:R-:W-:Y:S01]  /*23a0*/  @!P2 SYNCS.ARRIVE.TRANS64.A1T0 RZ, [UR6+0xb8], RZ ;  /* 0x0000b8ffffffa9a7 */ /* 0x000fe20008100006 */
[----:B------:R-:W-:-:S06]  /*23b0*/  UISETP.GT.AND UP0, UPT, UR64, UR63, UPT ;  /* 0x0000003f4000728c */ /* 0x000fcc000bf04270 */
[----:B--23--:R1:W2:Y:S03]  /*23c0*/  SYNCS.PHASECHK.TRANS64.TRYWAIT P1, [UR4+0x40], R0 ;  /* 0x00004000ff0075a7 */ /* 0x00c2a60008021104 */
[----:B------:R-:W-:Y:S05]  /*23d0*/  BRA.U !UP0, `(.L_x_34) ;  /* 0x0000000508287547 */ /* 0x000fea000b800000 */
[----:B------:R-:W-:Y:S01]  /*23e0*/  UIADD3 UR29, UPT, UPT, UR68, UR14, URZ ;  /* 0x0000000e441d7290 */ /* 0x000fe2000fffe0ff */
[----:B------:R-:W-:-:S11]  /*23f0*/  UMOV UR5, UR15 ;  /* 0x0000000f00057c82 */ /* 0x000fd60008000000 */
.L_x_42:
[----:B------:R-:W-:Y:S01]  /*2400*/  ULEA UR7, UR5, UR6, 0x3 ;  /* 0x0000000605077291 */ /* 0x000fe2000f8e18ff */
[----:B--2---:R-:W-:Y:S01]  /*2410*/  @P4 MOV R2, 0xc000 ;  /* 0x0000c00000024802 */ /* 0x004fe20000000f00 */
[----:B--23--:R-:W-:Y:S10]  /*2420*/  @P1 BRA `(.L_x_35) ;  /* 0x00000000000c1947 */ /* 0x00cff40003800000 */
[----:B------:R-:W-:-:S04]  /*2430*/  SHF.L.U32 R3, R12, 0x1f, RZ ;  /* 0x0000001f0c037819 */ /* 0x000fc800000006ff */
[----:B------:R-:W2:Y:S02]  /*2440*/  SYNCS.PHASECHK.TRANS64.TRYWAIT P0, [UR7+0x40], R3 ;  /* 0x00004003ff0075a7 */ /* 0x000ea40008001107 */
[----:B--2---:R-:W-:Y:S05]  /*2450*/  @!P0 BRA `(.L_x_36) ;  /* 0x00000070001c8947 */ /* 0x004fea0003800000 */
.L_x_35:
[----:B------:R2:W-:Y:S01]  /*2460*/  @P4 SYNCS.ARRIVE.TRANS64 RZ, [UR7], R2 ;  /* 0x00000002ffff49a7 */ /* 0x0005e20008000007 */
[----:B------:R-:W-:-:S04]  /*2470*/  ULOP3.LUT UR4, UR51, 0x2, URZ, 0xfc, !UPT ;  /* 0x0000000233047892 */ /* 0x000fc8000f8efcff */
[----:B------:R-:W-:-:S09]  /*2480*/  UISETP.NE.AND UP0, UPT, UR4, 0x2, UPT ;  /* 0x000000020400788c */ /* 0x000fd2000bf05270 */
[----:B------:R-:W-:Y:S05]  /*2490*/  BRA.U UP0, `(.L_x_37) ;  /* 0x0000000100047547 */ /* 0x000fea000b800000 */
[----:B------:R-:W-:Y:S05]  /*24a0*/  BPT.TRAP 0x1 ;  /* 0x000000040000795c */ /* 0x000fea0000300000 */
.L_x_37:
[----:B------:R-:W-:Y:S04]  /*24b0*/  BSSY.RECONVERGENT B0, `(.L_x_38) ;  /* 0x0000003000007945 */ /* 0x000fe80003800200 */
[----:B------:R-:W-:Y:S05]  /*24c0*/  @!P3 BRA `(.L_x_39) ;  /* 0x000000000004b947 */ /* 0x000fea0003800000 */
[----:B------:R-:W-:Y:S05]  /*24d0*/  BPT.TRAP 0x1 ;  /* 0x000000040000795c */ /* 0x000fea0000300000 */
.L_x_39:
[----:B------:R-:W-:Y:S05]  /*24e0*/  BSYNC.RECONVERGENT B0 ;  /* 0x0000000000007941 */ /* 0x000fea0003800200 */
.L_x_38:
        /* <DEDUP_REMOVED lines=16> */
[----:B------:R-:W-:-:S02]  /*25f0*/  ULOP3.LUT UR16, UR52, UR4, URZ, 0xfc, !UPT ;  /* 0x0000000434107292 */ /* 0x000fc4000f8efcff */
[----:B------:R-:W-:Y:S02]  /*2600*/  ULOP3.LUT UR17, UR4, UR50, URZ, 0xfc, !UPT ;  /* 0x0000003204117292 */ /* 0x000fe4000f8efcff */
[----:B------:R-:W-:Y:S02]  /*2610*/  USHF.L.U32 UR34, UR14, 0x8, URZ ;  /* 0x000000080e227899 */ /* 0x000fe400080006ff */
[----:B------:R-:W-:Y:S02]  /*2620*/  ULOP3.LUT UR33, UR7, 0xfefffff8, URZ, 0xc0, !UPT ;  /* 0xfefffff807217892 */ /* 0x000fe4000f8ec0ff */
[----:B------:R-:W-:Y:S02]  /*2630*/  UIADD3.X UR23, UPT, UPT, URZ, UR45, URZ, UP3, !UPT ;  /* 0x0000002dff177290 */ /* 0x000fe40009ffe4ff */
[----:B------:R-:W-:Y:S02]  /*2640*/  UIADD3 UR32, UPT, UPT, UR6, 0x6400, UR32 ;  /* 0x0000640006207890 */ /* 0x000fe4000fffe020 */
[----:B------:R-:W-:-:S02]  /*2650*/  UPRMT UR4, URZ, 0x5410, UR41 ;  /* 0x00005410ff047896 */ /* 0x000fc40008000029 */
[----:B------:R-:W-:Y:S02]  /*2660*/  UIADD3.X UR9, UPT, UPT, URZ, UR45, URZ, UP2, !UPT ;  /* 0x0000002dff097290 */ /* 0x000fe400097fe4ff */
[----:B------:R-:W-:Y:S02]  /*2670*/  UIADD3 UR24, UPT, UPT, UR6, 0x26400, UR24 ;  /* 0x0002640006187890 */ /* 0x000fe4000fffe018 */
[----:B------:R-:W-:Y:S02]  /*2680*/  UPRMT UR10, URZ, 0x5410, UR47 ;  /* 0x00005410ff0a7896 */ /* 0x000fe4000800002f */
[----:B------:R-:W-:Y:S02]  /*2690*/  USHF.L.U32 UR11, UR14, 0x2, URZ ;  /* 0x000000020e0b7899 */ /* 0x000fe400080006ff */
[----:B------:R-:W-:Y:S01]  /*26a0*/  UIADD3 UR30, UP1, UPT, UR44, 0x280, URZ ;  /* 0x000002802c1e7890 */ /* 0x000fe2000ff3e0ff */
[----:B------:R-:W-:Y:S01]  /*26b0*/  UMOV UR42, 0x0 ;  /* 0x00000000002a7882 */ /* 0x000fe20000000000 */
[----:B------:R-:W-:Y:S01]  /*26c0*/  UMOV UR43, 0x10000000 ;  /* 0x10000000002b7882 */ /* 0x000fe20000000000 */
[----:B------:R-:W-:Y:S01]  /*26d0*/  UIADD3 UR38, UP0, UPT, UR44, 0x380, URZ ;  /* 0x000003802c267890 */ /* 0x000fe2000ff1e0ff */
[----:B------:R4:W-:Y:S01]  /*26e0*/  UTMALDG.3D.MULTICAST.2CTA [UR32], [UR22], UR4, desc[UR42] ;  /* 0x00002a20160073b4 */ /* 0x0009e20008211804 */
[----:B------:R-:W-:Y:S01]  /*26f0*/  UMOV UR28, UR36 ;  /* 0x00000024001c7c82 */ /* 0x000fe20008000000 */
[----:B------:R-:W-:Y:S01]  /*2700*/  UMOV UR25, UR33 ;  /* 0x0000002100197c82 */ /* 0x000fe20008000000 */
[----:B------:R-:W-:Y:S01]  /*2710*/  UMOV UR26, UR34 ;  /* 0x00000022001a7c82 */ /* 0x000fe20008000000 */
[----:B------:R-:W-:-:S02]  /*2720*/  UIADD3.X UR31, UPT, UPT, URZ, UR45, URZ, UP1, !UPT ;  /* 0x0000002dff1f7290 */ /* 0x000fc40008ffe4ff */
[----:B------:R-:W-:Y:S02]  /*2730*/  ULOP3.LUT UR19, UR11, 0x2, UR56, 0xf8, !UPT ;  /* 0x000000020b137892 */ /* 0x000fe4000f8ef838 */
[----:B------:R-:W-:Y:S01]  /*2740*/  UIADD3 UR16, UPT, UPT, UR6, 0x2e400, UR16 ;  /* 0x0002e40006107890 */ /* 0x000fe2000fffe010 */
[----:B------:R2:W-:Y:S01]  /*2750*/  UTMALDG.3D.MULTICAST.2CTA [UR24], [UR8], UR10, desc[UR42] ;  /* 0x00002a18080073b4 */ /* 0x0005e2000821180a */
[----:B------:R-:W-:Y:S02]  /*2760*/  UIADD3 UR11, UPT, UPT, UR53, UR11, URZ ;  /* 0x0000000b350b7290 */ /* 0x000fe4000fffe0ff */
[----:B------:R-:W-:Y:S01]  /*2770*/  UIADD3.X UR39, UPT, UPT, URZ, UR45, URZ, UP0, !UPT ;  /* 0x0000002dff277290 */ /* 0x000fe200087fe4ff */
[----:B------:R-:W-:Y:S01]  /*2780*/  UMOV UR18, URZ ;  /* 0x000000ff00127c82 */ /* 0x000fe20008000000 */
[----:B------:R-:W-:Y:S01]  /*2790*/  UMOV UR21, UR36 ;  /* 0x0000002400157c82 */ /* 0x000fe20008000000 */
[----:B------:R-:W-:Y:S01]  /*27a0*/  UMOV UR13, UR36 ;  /* 0x00000024000d7c82 */ /* 0x000fe20008000000 */
[----:B----4-:R-:W-:-:S02]  /*27b0*/  UPRMT UR22, URZ, 0x5410, UR46 ;  /* 0x00005410ff167896 */ /* 0x010fc4000800002e */
[----:B--2---:R-:W-:Y:S01]  /*27c0*/  UIADD3 UR8, UPT, UPT, UR6, 0x32400, UR17 ;  /* 0x0003240006087890 */ /* 0x004fe2000fffe011 */
[----:B------:R-:W-:Y:S02]  /*27d0*/  UMOV UR9, UR33 ;  /* 0x0000002100097c82 */ /* 0x000fe40008000000 */
[----:B------:R-:W-:Y:S01]  /*27e0*/  UMOV UR17, UR33 ;  /* 0x0000002100117c82 */ /* 0x000fe20008000000 */
[----:B------:R-:W-:Y:S01]  /*27f0*/  UMOV UR10, UR18 ;  /* 0x00000012000a7c82 */ /* 0x000fe20008000000 */
[----:B------:R4:W-:Y:S04]  /*2800*/  UTMALDG.4D.MULTICAST.2CTA [UR16], [UR30], UR4, desc[UR42] ;  /* 0x00002a101e0073b4 */ /* 0x0009e80008219804 */
[----:B------:R4:W-:Y:S02]  /*2810*/  UTMALDG.4D.MULTICAST.2CTA [UR8], [UR38], UR22, desc[UR42] ;  /* 0x00002a08260073b4 */ /* 0x0009e40008219816 */
[----:B----4-:R-:W-:Y:S01]  /*2820*/  NOP ;  /* 0x0000000000007918 */ /* 0x010fe20000000000 */
.L_x_41:
[----:B------:R-:W-:Y:S05]  /*2830*/  BSYNC.RECONVERGENT B0 ;  /* 0x0000000000007941 */ /* 0x000fea0003800200 */
.L_x_40:
[----:B------:R-:W-:Y:S01]  /*2840*/  UIADD3 UR14, UPT, UPT, UR14, 0x1, URZ ;  /* 0x000000010e0e7890 */ /* 0x000fe2000fffe0ff */
[----:B------:R-:W-:-:S03]  /*2850*/  UMOV UR5, UR15 ;  /* 0x0000000f00057c82 */ /* 0x000fc60008000000 */
[----:B------:R-:W-:-:S09]  /*2860*/  UISETP.NE.AND UP0, UPT, UR14, UR29, UPT ;  /* 0x0000001d0e00728c */ /* 0x000fd2000bf05270 */
[----:B------:R-:W-:Y:S05]  /*2870*/  BRA.U UP0, `(.L_x_42) ;  /* 0xfffffff900e07547 */ /* 0x000fea000b83ffff */
.L_x_34:
[C---:B------:R-:W-:Y:S01]  /*2880*/  LEA R3, R11.reuse, UR6, 0x3 ;  /* 0x000000060b037c11 */ /* 0x040fe2000f8e18ff */
[----:B------:R-:W-:Y:S01]  /*2890*/  NOP ;  /* 0x0000000000007918 */ /* 0x000fe20000000000 */
[----:B-1----:R-:W-:Y:S02]  /*28a0*/  SHF.L.U32 R0, R10, 0x1f, RZ ;  /* 0x0000001f0a007819 */ /* 0x002fe400000006ff */
[----:B------:R-:W-:Y:S02]  /*28b0*/  LEA R5, R11, UR6, 0x4 ;  /* 0x000000060b057c11 */ /* 0x000fe4000f8e20ff */
[----:B------:R-:W1:Y:S02]  /*28c0*/  SYNCS.PHASECHK.TRANS64.TRYWAIT P0, [R3+URZ+0xc0], R0 ;  /* 0x0000c000030075a7 */ /* 0x000e6400080011ff */
[----:B-1----:R-:W-:Y:S05]  /*28d0*/  @!P0 BRA `(.L_x_43) ;  /* 0x0000006c00148947 */ /* 0x002fea0003800000 */
.L_x_144:
[----:B------:R-:W4:Y:S01]  /*28e0*/  LDS.128 R4, [R5+0x130] ;  /* 0x0001300005047984 */ /* 0x000f220000000c00 */
[----:B------:R-:W-:Y:S01]  /*28f0*/  UISETP.GE.AND UP0, UPT, UR40, 0x1, UPT ;  /* 0x000000012800788c */ /* 0x000fe2000bf06270 */
[----:B------:R-:W-:Y:S01]  /*2900*/  @!PT LDS RZ, [RZ] ;  /* 0x00000000fffff984 */ /* 0x000fe20000000800 */
[----:B------:R-:W-:Y:S01]  /*2910*/  @!PT LDS RZ, [RZ] ;  /* 0x00000000fffff984 */ /* 0x000fe20000000800 */
[----:B------:R-:W-:Y:S01]  /*2920*/  @!PT LDS RZ, [RZ] ;  /* 0x00000000fffff984 */ /* 0x000fe20000000800 */
[----:B------:R-:W-:Y:S01]  /*2930*/  @!PT LDS RZ, [RZ] ;  /* 0x00000000fffff984 */ /* 0x000fe20000000800 */
[----:B------:R1:W-:Y:S06]  /*2940*/  MEMBAR.ALL.CTA ;  /* 0x0000000000007992 */ /* 0x0003ec0000008000 */
[----:B-1----:R-:W1:Y:S01]  /*2950*/  FENCE.VIEW.ASYNC.S ;  /* 0x00000000000073c6 */ /* 0x002e620000000000 */
[----:B----4-:R-:W-:-:S13]  /*2960*/  LOP3.LUT P0, RZ, R6, 0x1, RZ, 0xc0, !PT ;  /* 0x0000000106ff7812 */ /* 0x010fda000780c0ff */
[----:B-1----:R-:W-:Y:S01]  /*2970*/  VOTEU.ANY UP1, P0 ;  /* 0x0000000000ff7886 */ /* 0x002fe20000020100 */
[----:B------:R-:W-:-:S13]  /*2980*/  PLOP3.LUT P0, PT, PT, PT, UP1, 0x80, 0x8 ;  /* 0x000000000008781c */ /* 0x000fda0003f0f018 */
[----:B------:R-:W-:Y:S02]  /*2990*/  @P0 LOP3.LUT R0, R5, 0xffff, RZ, 0xc0, !PT ;  /* 0x0000ffff05000812 */ /* 0x000fe400078ec0ff */
[----:B--2---:R-:W-:Y:S02]  /*29a0*/  @P0 MOV R2, R4 ;  /* 0x0000000400020202 */ /* 0x004fe40000000f00 */
[----:B------:R-:W-:Y:S01]  /*29b0*/  @P0 R2UR UR5, R0 ;  /* 0x00000000000502ca */ /* 0x000fe200000e0000 */
[----:B------:R-:W-:Y:S01]  /*29c0*/  VIADD R0, R3, 0xd0 ;  /* 0x000000d003007836 */ /* 0x000fe20000000000 */
[----:B------:R-:W-:Y:S02]  /*29d0*/  @P0 SHF.R.U32.HI R4, RZ, 0x10, R5 ;  /* 0x00000010ff040819 */ /* 0x000fe40000011605 */
[----:B------:R-:W-:Y:S02]  /*29e0*/  @P0 R2UR UR7, R2 ;  /* 0x00000000020702ca */ /* 0x000fe400000e0000 */
[----:B------:R-:W-:-:S02]  /*29f0*/  PRMT R0, RZ, 0x654, R0 ;  /* 0x00000654ff007816 */ /* 0x000fc40000000000 */
[----:B------:R-:W-:Y:S02]  /*2a00*/  @P0 R2UR UR4, R4 ;  /* 0x00000000040402ca */ /* 0x000fe400000e0000 */
[----:B------:R1:W-:Y:S03]  /*2a10*/  SYNCS.ARRIVE.TRANS64.RED.A1T0 RZ, [R0+URZ], RZ ;  /* 0x000000ff00ff79a7 */ /* 0x0003e600081004ff */
[----:B------:R-:W-:-:S04]  /*2a20*/  @UP1 UMOV UR58, UR5 ;  /* 0x00000005003a1c82 */ /* 0x000fc80008000000 */
[----:B------:R-:W-:-:S04]  /*2a30*/  @UP1 UMOV UR59, UR7 ;  /* 0x00000007003b1c82 */ /* 0x000fc80008000000 */
[----:B------:R-:W-:Y:S01]  /*2a40*/  @UP1 UMOV UR36, UR4 ;  /* 0x0000000400241c82 */ /* 0x000fe20008000000 */
[----:B------:R-:W-:Y:S05]  /*2a50*/  BRA.U !UP0, `(.L_x_44) ;  /* 0x0000000108d47547 */ /* 0x000fea000b800000 */
[----:B------:R-:W2:Y:S01]  /*2a60*/  LDCU.128 UR16, c[0x0][0xf10] ;  /* 0x0001e200ff1077ac */ /* 0x000ea20008000c00 */
[----:B------:R-:W4:Y:S01]  /*2a70*/  LDCU UR22, c[0x0][0xf20] ;  /* 0x0001e400ff1677ac */ /* 0x000f220008000800 */
[----:B------:R-:W3:Y:S01]  /*2a80*/  LDCU UR14, c[0x0][0xf0c] ;  /* 0x0001e180ff0e77ac */ /* 0x000ee20008000800 */
[----:B------:R-:W1:Y:S01]  /*2a90*/  LDCU.64 UR8, c[0x0][0xf28] ;  /* 0x0001e500ff0877ac */ /* 0x000e620008000a00 */
[----:B------:R-:W-:Y:S02]  /*2aa0*/  UISETP.NE.AND UP3, UPT, UR40, 0x1, UPT ;  /* 0x000000012800788c */ /* 0x000fe4000bf65270 */
[----:B--2---:R-:W-:Y:S02]  /*2ab0*/  UIMAD.WIDE.U32 UR10, UR61, UR19, URZ ;  /* 0x000000133d0a72a5 */ /* 0x004fe4000f8e00ff */
[----:B------:R-:W-:Y:S02]  /*2ac0*/  UIMAD.WIDE.U32 UR4, UR62, UR16, URZ ;  /* 0x000000103e0472a5 */ /* 0x000fe4000f8e00ff */
[----:B------:R-:W-:-:S02]  /*2ad0*/  UISETP.NE.AND UP0, UPT, UR18, 0x1, UPT ;  /* 0x000000011200788c */ /* 0x000fc4000bf05270 */
[----:B------:R-:W-:Y:S01]  /*2ae0*/  UIMAD.WIDE.U32 UR20, UR58, UR19, URZ ;  /* 0x000000133a1472a5 */ /* 0x000fe2000f8e00ff */
[----:B------:R-:W-:Y:S02]  /*2af0*/  UMOV UR10, UR11 ;  /* 0x0000000b000a7c82 */ /* 0x000fe40008000000 */
[----:B------:R-:W-:Y:S01]  /*2b00*/  UMOV UR4, UR5 ;  /* 0x0000000500047c82 */ /* 0x000fe20008000000 */
[----:B----4-:R-:W-:Y:S02]  /*2b10*/  USHF.R.U32.HI UR10, URZ, UR22, UR10 ;  /* 0x00000016ff0a7299 */ /* 0x010fe4000801160a */
[----:B---3--:R-:W-:Y:S02]  /*2b20*/  UISETP.NE.AND UP2, UPT, UR14, 0x1, UPT ;  /* 0x000000010e00788c */ /* 0x008fe4000bf45270 */
[----:B------:R-:W-:Y:S02]  /*2b30*/  USHF.R.U32.HI UR4, URZ, UR17, UR4 ;  /* 0x00000011ff047299 */ /* 0x000fe40008011604 */
[----:B------:R-:W-:-:S02]  /*2b40*/  USEL UR5, UR61, UR10, !UP0 ;  /* 0x0000000a3d057287 */ /* 0x000fc4000c000000 */
[----:B------:R-:W-:Y:S02]  /*2b50*/  USEL UR7, UR62, UR4, !UP2 ;  /* 0x000000043e077287 */ /* 0x000fe4000d000000 */
[----:B-1----:R-:W-:Y:S01]  /*2b60*/  UIMAD.WIDE.U32 UR10, UR5, UR8, URZ ;  /* 0x00000008050a72a5 */ /* 0x002fe2000f8e00ff */
[----:B------:R-:W-:Y:S01]  /*2b70*/  UMOV UR4, UR21 ;  /* 0x0000001500047c82 */ /* 0x000fe20008000000 */
[----:B------:R-:W-:Y:S02]  /*2b80*/  UIMAD.WIDE.U32 UR12, UR59, UR16, URZ ;  /* 0x000000103b0c72a5 */ /* 0x000fe4000f8e00ff */
[----:B------:R-:W-:-:S03]  /*2b90*/  UIMAD.WIDE.U32 UR20, UR7, UR8, URZ ;  /* 0x00000008071472a5 */ /* 0x000fc6000f8e00ff */
[----:B------:R-:W-:Y:S01]  /*2ba0*/  UMOV UR10, UR11 ;  /* 0x0000000b000a7c82 */ /* 0x000fe20008000000 */
[----:B------:R-:W-:Y:S02]  /*2bb0*/  USHF.R.U32.HI UR4, URZ, UR22, UR4 ;  /* 0x00000016ff047299 */ /* 0x000fe40008011604 */
[----:B------:R-:W-:Y:S01]  /*2bc0*/  @UP3 USHF.R.U32.HI UR5, URZ, UR9, UR10 ;  /* 0x00000009ff053299 */ /* 0x000fe2000801160a */
[----:B------:R-:W-:Y:S01]  /*2bd0*/  UMOV UR12, UR13 ;  /* 0x0000000d000c7c82 */ /* 0x000fe20008000000 */
[----:B------:R-:W-:Y:S01]  /*2be0*/  UMOV UR20, UR21 ;  /* 0x0000001500147c82 */ /* 0x000fe20008000000 */
[----:B------:R-:W-:Y:S02]  /*2bf0*/  USHF.R.U32.HI UR17, URZ, UR17, UR12 ;  /* 0x00000011ff117299 */ /* 0x000fe4000801160c */
[----:B------:R-:W-:Y:S02]  /*2c00*/  USEL UR4, UR58, UR4, !UP0 ;  /* 0x000000043a047287 */ /* 0x000fe4000c000000 */
[----:B------:R-:W-:-:S02]  /*2c10*/  @UP3 USHF.R.U32.HI UR7, URZ, UR9, UR20 ;  /* 0x00000009ff073299 */ /* 0x000fc40008011614 */
[----:B------:R-:W-:Y:S02]  /*2c20*/  UIMAD UR10, UR40, UR5, URZ ;  /* 0x00000005280a72a4 */ /* 0x000fe4000f8e02ff */
[----:B------:R-:W-:Y:S02]  /*2c30*/  USEL UR5, UR59, UR17, !UP2 ;  /* 0x000000113b057287 */ /* 0x000fe4000d000000 */
[----:B------:R-:W-:Y:S02]  /*2c40*/  UIMAD UR12, UR40, UR7, URZ ;  /* 0x00000007280c72a4 */ /* 0x000fe4000f8e02ff */
[----:B------:R-:W-:Y:S02]  /*2c50*/  UISETP.GE.AND UP0, UPT, UR4, UR10, UPT ;  /* 0x0000000a0400728c */ /* 0x000fe4000bf06270 */
[----:B------:R-:W-:Y:S02]  /*2c60*/  UIMAD.WIDE.U32 UR10, UR4, UR8, URZ ;  /* 0x00000008040a72a5 */ /* 0x000fe4000f8e00ff */
[----:B------:R-:W-:-:S02]  /*2c70*/  UISETP.GE.OR UP0, UPT, UR5, UR12, UP0 ;  /* 0x0000000c0500728c */ /* 0x000fc40008706670 */
        /* <DEDUP_REMOVED lines=19> */
.L_x_44:
[----:B------:R-:W2:Y:S02]  /*2db0*/  LDCU UR4, c[0x0][0xf30] ;  /* 0x0001e600ff0477ac */ /* 0x000ea40008000800 */
[----:B--2---:R-:W-:-:S09]  /*2dc0*/  UISETP.NE.AND UP0, UPT, UR4, 0x1, UPT ;  /* 0x000000010400788c */ /* 0x004fd2000bf05270 */
[----:B------:R-:W-:Y:S05]  /*2dd0*/  BRA.U UP0, `(.L_x_45) ;  /* 0x0000000100447547 */ /* 0x000fea000b800000 */
[----:B------:R-:W2:Y:S01]  /*2de0*/  LDCU.128 UR16, c[0x0][0xf10] ;  /* 0x0001e200ff1077ac */ /* 0x000ea20008000c00 */
[----:B------:R-:W4:Y:S01]  /*2df0*/  LDCU UR10, c[0x0][0xf0c] ;  /* 0x0001e180ff0a77ac */ /* 0x000f220008000800 */
[----:B------:R-:W1:Y:S01]  /*2e00*/  LDCU UR7, c[0x0][0xf20] ;  /* 0x0001e400ff0777ac */ /* 0x000e620008000800 */
[----:B--2---:R-:W-:Y:S02]  /*2e10*/  UIMAD.WIDE.U32 UR8, UR59, UR16, URZ ;  /* 0x000000103b0872a5 */ /* 0x004fe4000f8e00ff */
[----:B------:R-:W-:Y:S02]  /*2e20*/  UIMAD.WIDE.U32 UR4, UR58, UR19, URZ ;  /* 0x000000133a0472a5 */ /* 0x000fe4000f8e00ff */
[----:B----4-:R-:W-:Y:S02]  /*2e30*/  UISETP.NE.AND UP2, UPT, UR10, 0x1, UPT ;  /* 0x000000010a00788c */ /* 0x010fe4000bf45270 */
[----:B------:R-:W-:Y:S01]  /*2e40*/  UISETP.NE.AND UP0, UPT, UR18, 0x1, UPT ;  /* 0x000000011200788c */ /* 0x000fe2000bf05270 */
[----:B------:R-:W-:-:S02]  /*2e50*/  UMOV UR8, UR9 ;  /* 0x0000000900087c82 */ /* 0x000fc40008000000 */
[----:B------:R-:W-:Y:S01]  /*2e60*/  UMOV UR4, UR5 ;  /* 0x0000000500047c82 */ /* 0x000fe20008000000 */
[----:B------:R-:W-:Y:S02]  /*2e70*/  USHF.R.U32.HI UR17, URZ, UR17, UR8 ;  /* 0x00000011ff117299 */ /* 0x000fe40008011608 */
[----:B-1----:R-:W-:Y:S02]  /*2e80*/  USHF.R.U32.HI UR4, URZ, UR7, UR4 ;  /* 0x00000007ff047299 */ /* 0x002fe40008011604 */
[----:B------:R-:W-:Y:S02]  /*2e90*/  USEL UR5, UR59, UR17, !UP2 ;  /* 0x000000113b057287 */ /* 0x000fe4000d000000 */
[----:B------:R-:W-:-:S04]  /*2ea0*/  USEL UR4, UR58, UR4, !UP0 ;  /* 0x000000043a047287 */ /* 0x000fc8000c000000 */
[----:B------:R-:W-:Y:S02]  /*2eb0*/  UIADD3 UR7, UPT, UPT, UR5, -UR4, URZ ;  /* 0x8000000405077290 */ /* 0x000fe4000fffe0ff */
[----:B------:R-:W-:Y:S02]  /*2ec0*/  UIADD3 UR4, UPT, UPT, -UR5, UR4, URZ ;  /* 0x0000000405047290 */ /* 0x000fe4000fffe1ff */
[----:B------:R-:W-:Y:S02]  /*2ed0*/  UIMAD UR58, UR7, UR18, UR58 ;  /* 0x00000012073a72a4 */ /* 0x000fe4000f8e023a */
[----:B------:R-:W-:-:S12]  /*2ee0*/  UIMAD UR59, UR4, UR10, UR59 ;  /* 0x0000000a043b72a4 */ /* 0x000fd8000f8e023b */
.L_x_45:
[----:B------:R-:W-:Y:S01]  /*2ef0*/  VIADD R11, R11, 0x1 ;  /* 0x000000010b0b7836 */ /* 0x000fe20000000000 */
[----:B------:R-:W-:Y:S02]  /*2f00*/  R2UR UR5, R91 ;  /* 0x000000005b0572ca */ /* 0x000fe400000e0000 */
[----:B------:R-:W-:Y:S02]  /*2f10*/  R2UR UR4, R90 ;  /* 0x000000005a0472ca */ /* 0x000fe400000e0000 */
[C---:B------:R-:W-:Y:S02]  /*2f20*/  ISETP.NE.AND P0, PT, R11.reuse, 0x2, PT ;  /* 0x000000020b00780c */ /* 0x040fe40003f05270 */
[----:B------:R-:W-:Y:S02]  /*2f30*/  PLOP3.LUT P2, PT, PT, PT, PT, 0x80, 0x8 ;  /* 0x000000000008781c */ /* 0x000fe40003f4f070 */
[----:B------:R-:W-:Y:S02]  /*2f40*/  SEL R3, RZ, 0x1, P0 ;  /* 0x00000001ff037807 */ /* 0x000fe40000000000 */
[----:B------:R-:W-:-:S02]  /*2f50*/  SEL R11, R11, RZ, P0 ;  /* 0x000000ff0b0b7207 */ /* 0x000fc40000000000 */
[----:B------:R-:W-:Y:S01]  /*2f60*/  LOP3.LUT R10, R10, R3, RZ, 0x3c, !PT ;  /* 0x000000030a0a7212 */ /* 0x000fe200078e3cff */
[----:B------:R-:W-:Y:S02]  /*2f70*/  UIADD3 UR26, UPT, UPT, UR59, UR5, URZ ;  /* 0x000000053b1a7290 */ /* 0x000fe4000fffe0ff */
[----:B------:R-:W-:Y:S01]  /*2f80*/  UIADD3 UR25, UPT, UPT, UR58, UR4, URZ ;  /* 0x000000043a197290 */ /* 0x000fe2000fffe0ff */
[----:B------:R-:W-:Y:S11]  /*2f90*/  BRA.U UP1, `(.L_x_46) ;  /* 0xffffffed013c7547 */ /* 0x000ff6000b83ffff */
[----:B------:R-:W-:Y:S01]  /*2fa0*/  UIADD3 UR7, UPT, UPT, UR6, 0x40, URZ ;  /* 0x0000004006077890 */ /* 0x000fe2000fffe0ff */
[----:B------:R-:W-:-:S03]  /*2fb0*/  SHF.L.U32 R3, R12, 0x1f, RZ ;  /* 0x0000001f0c037819 */ /* 0x000fc600000006ff */
[----:B------:R-:W-:-:S09]  /*2fc0*/  ULEA UR4, UR15, UR7, 0x3 ;  /* 0x000000070f047291 */ /* 0x000fd2000f8e18ff */
[----:B------:R-:W2:Y:S02]  /*2fd0*/  SYNCS.PHASECHK.TRANS64.TRYWAIT P0, [UR4], R3 ;  /* 0x00000003ff0075a7 */ /* 0x000ea40008001104 */
[----:B--2---:R-:W-:Y:S05]  /*2fe0*/  @!P0 BRA `(.L_x_47) ;  /* 0x0000006400648947 */ /* 0x004fea0003800000 */
.L_x_146:
[----:B------:R-:W-:-:S04]  /*2ff0*/  UIADD3 UR4, UPT, UPT, UR15, 0x1, URZ ;  /* 0x000000010f047890 */ /* 0x000fc8000fffe0ff */
[----:B------:R-:W-:-:S04]  /*3000*/  UISETP.NE.AND UP0, UPT, UR4, 0x8, UPT ;  /* 0x000000080400788c */ /* 0x000fc8000bf05270 */
[----:B------:R-:W-:Y:S02]  /*3010*/  USEL UR6, URZ, 0x1, UP0 ;  /* 0x00000001ff067887 */ /* 0x000fe40008000000 */
[----:B------:R-:W-:-:S04]  /*3020*/  USEL UR4, UR4, URZ, UP0 ;  /* 0x000000ff04047287 */ /* 0x000fc80008000000 */
[----:B------:R-:W-:Y:S01]  /*3030*/  ULEA UR5, UR4, UR7, 0x3 ;  /* 0x0000000704057291 */ /* 0x000fe2000f8e18ff */
[----:B------:R-:W-:-:S04]  /*3040*/  LOP3.LUT R2, R12, UR6, RZ, 0x3c, !PT ;  /* 0x000000060c027c12 */ /* 0x000fc8000f8e3cff */
[----:B-1----:R-:W-:-:S04]  /*3050*/  SHF.L.U32 R3, R2, 0x1f, RZ ;  /* 0x0000001f02037819 */ /* 0x002fc800000006ff */
[----:B------:R-:W1:Y:S02]  /*3060*/  SYNCS.PHASECHK.TRANS64.TRYWAIT P0, [UR5], R3 ;  /* 0x00000003ff0075a7 */ /* 0x000e640008001105 */
[----:B-1----:R-:W-:Y:S05]  /*3070*/  @!P0 BRA `(.L_x_48) ;  /* 0x0000006400588947 */ /* 0x002fea0003800000 */
.L_x_148:
        /* <DEDUP_REMOVED lines=9> */
.L_x_150:
        /* <DEDUP_REMOVED lines=9> */
.L_x_152:
        /* <DEDUP_REMOVED lines=9> */
.L_x_154:
        /* <DEDUP_REMOVED lines=9> */
.L_x_156:
        /* <DEDUP_REMOVED lines=9> */
.L_x_158:
[----:B------:R-:W-:-:S04]  /*3350*/  UIADD3 UR4, UPT, UPT, UR4, 0x1, URZ ;  /* 0x0000000104047890 */ /* 0x000fc8000fffe0ff */
[----:B------:R-:W-:-:S04]  /*3360*/  UISETP.NE.AND UP0, UPT, UR4, 0x8, UPT ;  /* 0x000000080400788c */ /* 0x000fc8000bf05270 */
[----:B------:R-:W-:Y:S02]  /*3370*/  USEL UR5, URZ, 0x1, UP0 ;  /* 0x00000001ff057887 */ /* 0x000fe40008000000 */
[----:B------:R-:W-:-:S04]  /*3380*/  USEL UR4, UR4, URZ, UP0 ;  /* 0x000000ff04047287 */ /* 0x000fc80008000000 */
[----:B------:R-:W-:Y:S01]  /*3390*/  ULEA UR4, UR4, UR7, 0x3 ;  /* 0x0000000704047291 */ /* 0x000fe2000f8e18ff */
[----:B-1----:R-:W-:-:S04]  /*33a0*/  LOP3.LUT R3, R2, UR5, RZ, 0x3c, !PT ;  /* 0x0000000502037c12 */ /* 0x002fc8000f8e3cff */
[----:B------:R-:W-:Y:S01]  /*33b0*/  SHF.L.U32 R3, R3, 0x1f, RZ ;  /* 0x0000001f03037819 */ /* 0x000fe200000006ff */
[----:B------:R-:W-:-:S07]  /*33c0*/  IMAD.U32 R0, RZ, RZ, UR4 ;  /* 0x00000004ff007e24 */ /* 0x000fce000f8e00ff */
.L_x_54:
[----:B-1----:R1:W2:Y:S02]  /*33d0*/  SYNCS.PHASECHK.TRANS64.TRYWAIT P0, [R0+URZ], R3 ;  /* 0x00000003000075a7 */ /* 0x0022a400080011ff */
[----:B--2---:R-:W-:Y:S05]  /*33e0*/  @!P0 NANOSLEEP.SYNCS 0x989680 ;  /* 0x009896800000895d */ /* 0x004fea0003900000 */
[----:B------:R-:W2:Y:S02]  /*33f0*/  @!P0 SYNCS.PHASECHK.TRANS64 P0, [R0+URZ], R3 ;  /* 0x00000003000085a7 */ /* 0x000ea400080010ff */
[----:B--2---:R-:W-:Y:S05]  /*3400*/  @P0 EXIT ;  /* 0x000000000000094d */ /* 0x004fea0003800000 */
[----:B------:R-:W-:Y:S05]  /*3410*/  BRA `(.L_x_54) ;  /* 0xfffffffc00ec7947 */ /* 0x000fea000383ffff */
.L_x_22:
[----:B------:R-:W-:-:S04]  /*3420*/  UISETP.NE.AND UP0, UPT, UR60, URZ, UPT ;  /* 0x000000ff3c00728c */ /* 0x000fc8000bf05270 */
[----:B------:R-:W-:-:S09]  /*3430*/  UISETP.NE.OR UP0, UPT, UR22, 0x1, UP0 ;  /* 0x000000011600788c */ /* 0x000fd20008705670 */
[----:B------:R-:W-:Y:S05]  /*3440*/  BRA.U UP0, `(.L_x_55) ;  /* 0x00000005004c7547 */ /* 0x000fea000b800000 */
[----:B------:R-:W-:Y:S01]  /*3450*/  HFMA2 R3, -RZ, RZ, 0, 0 ;  /* 0x00000000ff037431 */ /* 0x000fe200000001ff */
[----:B------:R-:W-:Y:S01]  /*3460*/  ISETP.GE.U32.AND P2, PT, R5, 0x8, PT ;  /* 0x000000080500780c */ /* 0x000fe20003f46070 */
[----:B------:R-:W-:Y:S01]  /*3470*/  IMAD.MOV.U32 R12, RZ, RZ, 0x1 ;  /* 0x00000001ff0c7424 */ /* 0x000fe200078e00ff */
[----:B------:R-:W-:Y:S01]  /*3480*/  CS2R R6, SRZ ;  /* 0x0000000000067805 */ /* 0x000fe2000001ff00 */
[----:B------:R-:W-:Y:S01]  /*3490*/  IMAD.MOV.U32 R4, RZ, RZ, RZ ;  /* 0x000000ffff047224 */ /* 0x000fe200078e00ff */
[----:B------:R-:W-:Y:S01]  /*34a0*/  UMOV UR6, 0x400 ;  /* 0x0000040000067882 */ /* 0x000fe20000000000 */
[----:B------:R-:W-:Y:S01]  /*34b0*/  UMOV UR5, URZ ;  /* 0x000000ff00057c82 */ /* 0x000fe20008000000 */
[----:B------:R-:W-:-:S12]  /*34c0*/  ULEA UR6, UR60, UR6, 0x18 ;  /* 0x000000063c067291 */ /* 0x000fd8000f8ec0ff */
.L_x_59:
[----:B------:R-:W-:Y:S02]  /*34d0*/  LEA R0, R3, UR6, 0x3 ;  /* 0x0000000603007c11 */ /* 0x000fe4000f8e18ff */
[----:B------:R-:W-:-:S03]  /*34e0*/  SHF.L.U32 R9, R4, 0x1f, RZ ;  /* 0x0000001f04097819 */ /* 0x000fc600000006ff */
[----:B------:R-:W-:Y:S01]  /*34f0*/  VIADD R8, R0, 0x110 ;  /* 0x0000011000087836 */ /* 0x000fe20000000000 */
[----:B------:R-:W1:Y:S02]  /*3500*/  SYNCS.PHASECHK.TRANS64.TRYWAIT P0, [R0+URZ+0x100], R9 ;  /* 0x00010009000075a7 */ /* 0x000e6400080011ff */
[----:B-1----:R-:W-:Y:S05]  /*3510*/  @!P0 BRA `(.L_x_56) ;  /* 0x0000006000c08947 */ /* 0x002fea0003800000 */
.L_x_159:
[----:B------:R-:W-:Y:S01]  /*3520*/  ULEA UR4, UR5, UR6, 0x3 ;  /* 0x0000000605047291 */ /* 0x000fe2000f8e18ff */
[----:B------:R-:W-:Y:S01]  /*3530*/  PRMT R8, RZ, 0x654, R8 ;  /* 0x00000654ff087816 */ /* 0x000fe20000000008 */
[----:B-1----:R-:W-:Y:S01]  /*3540*/  @!P2 IMAD.MOV.U32 R9, RZ, RZ, 0x10 ;  /* 0x00000010ff09a424 */ /* 0x002fe200078e00ff */
[----:B------:R-:W-:Y:S01]  /*3550*/  SHF.L.U32 R11, R12, 0x1f, RZ ;  /* 0x0000001f0c0b7819 */ /* 0x000fe200000006ff */
[----:B------:R-:W-:Y:S01]  /*3560*/  UIADD3 UR7, UPT, UPT, UR4, 0xc0, URZ ;  /* 0x000000c004077890 */ /* 0x000fe2000fffe0ff */
[----:B------:R1:W-:Y:S05]  /*3570*/  SYNCS.ARRIVE.TRANS64.RED.A1T0 RZ, [R8+URZ], RZ ;  /* 0x000000ff08ff79a7 */ /* 0x0003ea00081004ff */
[----:B------:R-:W-:Y:S01]  /*3580*/  IMAD.U32 R0, RZ, RZ, UR7 ;  /* 0x00000007ff007e24 */ /* 0x000fe2000f8e00ff */
[----:B------:R-:W2:Y:S04]  /*3590*/  SYNCS.PHASECHK.TRANS64.TRYWAIT P0, [UR4+0xd0], R11 ;  /* 0x0000d00bff0075a7 */ /* 0x000ea80008001104 */
[----:B------:R-:W-:Y:S01]  /*35a0*/  PRMT R13, R5, 0x654, R0 ;  /* 0x00000654050d7816 */ /* 0x000fe20000000000 */
[----:B-12---:R-:W-:Y:S06]  /*35b0*/  @!P0 BRA `(.L_x_57) ;  /* 0x0000006000ac8947 */ /* 0x006fec0003800000 */
.L_x_161:
[----:B------:R-:W-:Y:S01]  /*35c0*/  ULEA UR8, UR5, UR6, 0x4 ;  /* 0x0000000605087291 */ /* 0x000fe2000f8e20ff */
[----:B------:R-:W-:Y:S01]  /*35d0*/  SEL R2, R13, R2, !P2 ;  /* 0x000000020d027207 */ /* 0x000fe20005000000 */
[----:B------:R-:W-:Y:S01]  /*35e0*/  UIADD3 UR9, UPT, UPT, UR4, 0xc0, URZ ;  /* 0x000000c004097890 */ /* 0x000fe2000fffe0ff */
[----:B-1----:R-:W-:Y:S01]  /*35f0*/  LEA R0, R7, UR6, 0x3 ;  /* 0x0000000607007c11 */ /* 0x002fe2000f8e18ff */
[----:B------:R-:W-:Y:S01]  /*3600*/  UIADD3 UR8, UPT, UPT, UR8, 0x130, URZ ;  /* 0x0000013008087890 */ /* 0x000fe2000fffe0ff */
[----:B------:R1:W-:Y:S01]  /*3610*/  @!P2 SYNCS.ARRIVE.TRANS64.RED RZ, [R2+URZ], R9 ;  /* 0x0000000902ffa9a7 */ /* 0x0003e200080004ff */
[----:B------:R-:W-:Y:S01]  /*3620*/  UIADD3 UR4, UPT, UPT, UR5, 0x1, URZ ;  /* 0x0000000105047890 */ /* 0x000fe2000fffe0ff */
[----:B------:R-:W-:-:S03]  /*3630*/  VIADD R3, R3, 0x1 ;  /* 0x0000000103037836 */ /* 0x000fc60000000000 */
[----:B------:R-:W-:Y:S02]  /*3640*/  UISETP.NE.AND UP0, UPT, UR4, 0x2, UPT ;  /* 0x000000020400788c */ /* 0x000fe4000bf05270 */
[----:B------:R-:W-:Y:S01]  /*3650*/  ISETP.NE.AND P0, PT, R3, 0x2, PT ;  /* 0x000000020300780c */ /* 0x000fe20003f05270 */
[----:B------:R-:W-:Y:S06]  /*3660*/  UGETNEXTWORKID.BROADCAST [UR8], [UR9] ;  /* 0x00000000080073ca */ /* 0x000fec0008000100 */
[----:B------:R-:W-:Y:S02]  /*3670*/  USEL UR7, URZ, 0x1, UP0 ;  /* 0x00000001ff077887 */ /* 0x000fe40008000000 */
[----:B------:R-:W-:-:S04]  /*3680*/  USEL UR5, UR4, URZ, UP0 ;  /* 0x000000ff04057287 */ /* 0x000fc80008000000 */
[----:B------:R-:W-:Y:S02]  /*3690*/  LOP3.LUT R12, R12, UR7, RZ, 0x3c, !PT ;  /* 0x000000070c0c7c12 */ /* 0x000fe4000f8e3cff */
[----:B-1----:R-:W-:-:S04]  /*36a0*/  SHF.L.U32 R9, R6, 0x1f, RZ ;  /* 0x0000001f06097819 */ /* 0x002fc800000006ff */
[----:B------:R-:W1:Y:S02]  /*36b0*/  SYNCS.PHASECHK.TRANS64.TRYWAIT P1, [R0+URZ+0xc0], R9 ;  /* 0x0000c009000075a7 */ /* 0x000e6400080211ff */
[----:B-1----:R-:W-:Y:S05]  /*36c0*/  @!P1 BRA `(.L_x_58) ;  /* 0x0000006000809947 */ /* 0x002fea0003800000 */
.L_x_162:
[C---:B------:R-:W-:Y:S01]  /*36d0*/  LEA R8, R7.reuse, UR6, 0x4 ;  /* 0x0000000607087c11 */ /* 0x040fe2000f8e20ff */
[----:B------:R-:W-:Y:S01]  /*36e0*/  VIADD R7, R7, 0x1 ;  /* 0x0000000107077836 */ /* 0x000fe20000000000 */
[----:B------:R-:W-:Y:S01]  /*36f0*/  SEL R3, R3, RZ, P0 ;  /* 0x000000ff03037207 */ /* 0x000fe20000000000 */
[----:B-1----:R-:W-:-:S03]  /*3700*/  VIADD R0, R0, 0xd0 ;  /* 0x000000d000007836 */ /* 0x002fc60000000000 */
[----:B------:R-:W1:Y:S01]  /*3710*/  LDS.128 R8, [R8+0x130] ;  /* 0x0001300008087984 */ /* 0x000e620000000c00 */
[C---:B------:R-:W-:Y:S02]  /*3720*/  ISETP.NE.AND P1, PT, R7.reuse, 0x2, PT ;  /* 0x000000020700780c */ /* 0x040fe40003f25270 */
[----:B------:R-:W-:Y:S01]  /*3730*/  PRMT R0, RZ, 0x654, R0 ;  /* 0x00000654ff007816 */ /* 0x000fe20000000000 */
[----:B------:R-:W-:Y:S01]  /*3740*/  @!PT LDS RZ, [RZ] ;  /* 0x00000000fffff984 */ /* 0x000fe20000000800 */
[----:B------:R-:W-:Y:S01]  /*3750*/  @!PT LDS RZ, [RZ] ;  /* 0x00000000fffff984 */ /* 0x000fe20000000800 */
[----:B------:R-:W-:Y:S01]  /*3760*/  @!PT LDS RZ, [RZ] ;  /* 0x00000000fffff984 */ /* 0x000fe20000000800 */
[----:B------:R-:W-:Y:S01]  /*3770*/  @!PT LDS RZ, [RZ] ;  /* 0x00000000fffff984 */ /* 0x000fe20000000800 */
[----:B------:R2:W-:Y:S06]  /*3780*/  MEMBAR.ALL.CTA ;  /* 0x0000000000007992 */ /* 0x0005ec0000008000 */
[----:B--2---:R-:W2:Y:S01]  /*3790*/  FENCE.VIEW.ASYNC.S ;  /* 0x00000000000073c6 */ /* 0x004ea20000000000 */
[----:B------:R-:W-:Y:S01]  /*37a0*/  SEL R7, R7, RZ, P1 ;  /* 0x000000ff07077207 */ /* 0x000fe20000800000 */
[----:B--2---:R2:W-:Y:S01]  /*37b0*/  SYNCS.ARRIVE.TRANS64.RED.A1T0 RZ, [R0+URZ], RZ ;  /* 0x000000ff00ff79a7 */ /* 0x0045e200081004ff */
[----:B-1----:R-:W-:-:S02]  /*37c0*/  LOP3.LUT P3, RZ, R10, 0x1, RZ, 0xc0, !PT ;  /* 0x000000010aff7812 */ /* 0x002fc4000786c0ff */
[----:B------:R-:W-:Y:S02]  /*37d0*/  SEL R9, RZ, 0x1, P0 ;  /* 0x00000001ff097807 */ /* 0x000fe40000000000 */
[----:B------:R-:W-:Y:S02]  /*37e0*/  SEL R11, RZ, 0x1, P1 ;  /* 0x00000001ff0b7807 */ /* 0x000fe40000800000 */
[----:B------:R-:W-:Y:S02]  /*37f0*/  LOP3.LUT R4, R4, R9, RZ, 0x3c, !PT ;  /* 0x0000000904047212 */ /* 0x000fe400078e3cff */
[----:B------:R-:W-:-:S05]  /*3800*/  LOP3.LUT R6, R6, R11, RZ, 0x3c, !PT ;  /* 0x0000000b06067212 */ /* 0x000fca00078e3cff */
[----:B--2---:R-:W-:Y:S05]  /*3810*/  @P3 BRA `(.L_x_59) ;  /* 0xfffffffc002c3947 */ /* 0x004fea000383ffff */
[----:B------:R-:W-:Y:S01]  /*3820*/  ULEA UR4, UR5, UR6, 0x3 ;  /* 0x0000000605047291 */ /* 0x000fe2000f8e18ff */
[----:B------:R-:W-:-:S08]  /*3830*/  SHF.L.U32 R3, R12, 0x1f, RZ ;  /* 0x0000001f0c037819 */ /* 0x000fd000000006ff */
[----:B------:R-:W1:Y:S02]  /*3840*/  SYNCS.PHASECHK.TRANS64 P0, [UR4+0xd0], R3 ;  /* 0x0000d003ff0075a7 */ /* 0x000e640008001004 */
[----:B-1----:R-:W-:Y:S05]  /*3850*/  @P0 BRA `(.L_x_60) ;  /* 0x0000000000080947 */ /* 0x002fea0003800000 */
[----:B------:R-:W1:Y:S02]  /*3860*/  SYNCS.PHASECHK.TRANS64.TRYWAIT P0, [UR4+0xd0], R3 ;  /* 0x0000d003ff0075a7 */ /* 0x000e640008001104 */
[----:B-1----:R-:W-:Y:S05]  /*3870*/  @!P0 BRA `(.L_x_61) ;  /* 0x0000006000288947 */ /* 0x002fea0003800000 */
.L_x_60:
[----:B------:R-:W-:-:S04]  /*3880*/  UIADD3 UR7, UPT, UPT, UR5, 0x1, URZ ;  /* 0x0000000105077890 */ /* 0x000fc8000fffe0ff */
[----:B------:R-:W-:-:S04]  /*3890*/  UISETP.NE.AND UP0, UPT, UR7, 0x2, UPT ;  /* 0x000000020700788c */ /* 0x000fc8000bf05270 */
[----:B------:R-:W-:Y:S02]  /*38a0*/  USEL UR8, URZ, 0x1, UP0 ;  /* 0x00000001ff087887 */ /* 0x000fe40008000000 */
[----:B------:R-:W-:-:S04]  /*38b0*/  USEL UR7, UR7, URZ, UP0 ;  /* 0x000000ff07077287 */ /* 0x000fc80008000000 */
[----:B------:R-:W-:Y:S01]  /*38c0*/  ULEA UR7, UR7, UR6, 0x3 ;  /* 0x0000000607077291 */ /* 0x000fe2000f8e18ff */
[----:B-1----:R-:W-:-:S04]  /*38d0*/  LOP3.LUT R3, R12, UR8, RZ, 0x3c, !PT ;  /* 0x000000080c037c12 */ /* 0x002fc8000f8e3cff */
[----:B------:R-:W-:-:S04]  /*38e0*/  SHF.L.U32 R0, R3, 0x1f, RZ ;  /* 0x0000001f03007819 */ /* 0x000fc800000006ff */
[----:B------:R-:W1:Y:S02]  /*38f0*/  SYNCS.PHASECHK.TRANS64 P0, [UR7+0xd0], R0 ;  /* 0x0000d000ff0075a7 */ /* 0x000e640008001007 */
[----:B-1----:R-:W-:Y:S05]  /*3900*/  @P0 EXIT ;  /* 0x000000000000094d */ /* 0x002fea0003800000 */
[----:B------:R-:W-:Y:S02]  /*3910*/  SHF.L.U32 R3, R3, 0x1f, RZ ;  /* 0x0000001f03037819 */ /* 0x000fe400000006ff */
[----:B------:R-:W-:-:S07]  /*3920*/  MOV R0, UR7 ;  /* 0x0000000700007c02 */ /* 0x000fce0008000f00 */
.L_x_62:
[----:B-1----:R1:W2:Y:S02]  /*3930*/  SYNCS.PHASECHK.TRANS64.TRYWAIT P0, [R0+URZ+0xd0], R3 ;  /* 0x0000d003000075a7 */ /* 0x0022a400080011ff */
[----:B--2---:R-:W-:Y:S05]  /*3940*/  @!P0 NANOSLEEP.SYNCS 0x989680 ;  /* 0x009896800000895d */ /* 0x004fea0003900000 */
[----:B------:R-:W2:Y:S02]  /*3950*/  @!P0 SYNCS.PHASECHK.TRANS64 P0, [R0+URZ+0xd0], R3 ;  /* 0x0000d003000085a7 */ /* 0x000ea400080010ff */
[----:B--2---:R-:W-:Y:S05]  /*3960*/  @P0 EXIT ;  /* 0x000000000000094d */ /* 0x004fea0003800000 */
[----:B------:R-:W-:Y:S05]  /*3970*/  BRA `(.L_x_62) ;  /* 0xfffffffc00ec7947 */ /* 0x000fea000383ffff */
.L_x_55:
[----:B------:R-:W-:Y:S05]  /*3980*/  BRA.U UP6, `(.L_x_63) ;  /* 0x0000001d06287547 */ /* 0x000fea000b800000 */
[----:B------:R-:W-:Y:S01]  /*3990*/  UMOV UR5, 0x40 ;  /* 0x0000004000057882 */ /* 0x000fe20000000000 */
[----:B------:R-:W-:Y:S01]  /*39a0*/  NOP ;  /* 0x0000000000007918 */ /* 0x000fe20000000000 */
[----:B------:R-:W-:Y:S01]  /*39b0*/  ULEA UR5, UR60, UR5, 0x18 ;  /* 0x000000053c057291 */ /* 0x000fe2000f8ec0ff */
[----:B------:R-:W-:Y:S02]  /*39c0*/  UMOV UR6, 0x400 ;  /* 0x0000040000067882 */ /* 0x000fe40000000000 */
[----:B------:R-:W-:-:S06]  /*39d0*/  ULEA UR6, UR60, UR6, 0x18 ;  /* 0x000000063c067291 */ /* 0x000fcc000f8ec0ff */
[----:B------:R-:W1:Y:S02]  /*39e0*/  LDS.U8 R5, [UR5+0x1c] ;  /* 0x00001c05ff057984 */ /* 0x000e640008000000 */
[----:B-1----:R-:W-:-:S13]  /*39f0*/  ISETP.NE.AND P0, PT, R5, RZ, PT ;  /* 0x000000ff0500720c */ /* 0x002fda0003f05270 */
[----:B------:R-:W-:Y:S05]  /*3a00*/  @P0 BRA `(.L_x_64) ;  /* 0x0000000400180947 */ /* 0x000fea0003800000 */
[----:B------:R-:W-:Y:S01]  /*3a10*/  R2UR UR4, R2 ;  /* 0x00000000020472ca */ /* 0x000fe200000e0000 */
[----:B------:R-:W-:-:S12]  /*3a20*/  UIADD3 UR7, UPT, UPT, UR5, 0x8, URZ ;  /* 0x0000000805077890 */ /* 0x000fd8000fffe0ff */
[----:B------:R-:W-:-:S09]  /*3a30*/  UISETP.NE.U32.AND UP1, UPT, UR4, 0x1, UPT ;  /* 0x000000010400788c */ /* 0x000fd2000bf25070 */
[----:B------:R-:W-:Y:S05]  /*3a40*/  BRA.U !UP1, `(.L_x_65) ;  /* 0x0000000109a47547 */ /* 0x000fea000b800000 */
[----:B------:R-:W-:Y:S01]  /*3a50*/  ELECT P0, URZ, PT ;  /* 0x0000000000ff782f */ /* 0x000fe20003800000 */
[----:B------:R-:W-:-:S12]  /*3a60*/  BSSY B0, `(.L_x_65) ;  /* 0x0000027000007945 */ /* 0x000fd80003800000 */
[----:B------:R-:W-:Y:S05]  /*3a70*/  @!P0 BRA `(.L_x_66) ;  /* 0x0000000000948947 */ /* 0x000fea0003800000 */
[----:B------:R-:W-:-:S05]  /*3a80*/  UMOV UR4, 0x10 ;  /* 0x0000001000047882 */ /* 0x000fca0000000000 */
[----:B------:R-:W-:Y:S04]  /*3a90*/  DEPBAR.LE SB1, 0x36 ;  /* 0x00009d800000791a */ /* 0x000fe80000000000 */
[----:B------:R-:W1:Y:S02]  /*3aa0*/  UTCATOMSWS.2CTA.FIND_AND_SET.ALIGN UP0, UR4, UR4 ;  /* 0x00000004000475e3 */ /* 0x000e640008200800 */
[----:B-1----:R-:W-:Y:S01]  /*3ab0*/  MOV R12, UR4 ;  /* 0x00000004000c7c02 */ /* 0x002fe20008000f00 */
[----:B------:R-:W-:Y:S06]  /*3ac0*/  BRA.U UP0, `(.L_x_67) ;  /* 0x0000000100187547 */ /* 0x000fec000b800000 */
.L_x_68:
[----:B------:R-:W-:Y:S05]  /*3ad0*/  NANOSLEEP 0x64 ;  /* 0x000000640000795d */ /* 0x000fea0003800000 */
[----:B------:R-:W-:-:S05]  /*3ae0*/  UMOV UR4, 0x10 ;  /* 0x0000001000047882 */ /* 0x000fca0000000000 */
[----:B------:R-:W-:Y:S04]  /*3af0*/  DEPBAR.LE SB1, 0x36 ;  /* 0x00009d800000791a */ /* 0x000fe80000000000 */
[----:B------:R-:W1:Y:S02]  /*3b00*/  UTCATOMSWS.2CTA.FIND_AND_SET.ALIGN UP0, UR4, UR4 ;  /* 0x00000004000475e3 */ /* 0x000e640008200800 */
[----:B-1----:R-:W-:Y:S01]  /*3b10*/  MOV R12, UR4 ;  /* 0x00000004000c7c02 */ /* 0x002fe20008000f00 */
[----:B------:R-:W-:Y:S05]  /*3b20*/  BRA.U !UP0, `(.L_x_68) ;  /* 0xfffffffd08e87547 */ /* 0x000fea000b83ffff */
.L_x_67:
[----:B------:R-:W1:Y:S01]  /*3b30*/  LDS R8, [UR5+0x10] ;  /* 0x00001005ff087984 */ /* 0x000e620008000800 */
[----:B------:R-:W-:Y:S01]  /*3b40*/  R2UR UR4, R0 ;  /* 0x00000000000472ca */ /* 0x000fe200000e0000 */
[----:B------:R-:W-:-:S04]  /*3b50*/  IMAD.U32 R5, RZ, RZ, UR6 ;  /* 0x00000006ff057e24 */ /* 0x000fc8000f8e00ff */
[----:B------:R-:W-:-:S08]  /*3b60*/  VIADD R5, R5, 0x150 ;  /* 0x0000015005057836 */ /* 0x000fd00000000000 */
[----:B------:R-:W-:Y:S02]  /*3b70*/  MOV R6, UR4 ;  /* 0x0000000400067c02 */ /* 0x000fe40008000f00 */
[----:B-1----:R-:W-:-:S04]  /*3b80*/  SHF.L.U32 R8, R8, 0x1f, RZ ;  /* 0x0000001f08087819 */ /* 0x002fc800000006ff */
[----:B------:R-:W1:Y:S02]  /*3b90*/  SYNCS.PHASECHK.TRANS64.TRYWAIT P0, [UR5+0x8], R8 ;  /* 0x00000808ff0075a7 */ /* 0x000e640008001105 */
[----:B-1----:R-:W-:Y:S05]  /*3ba0*/  @P0 BRA `(.L_x_69) ;  /* 0x0000000000080947 */ /* 0x002fea0003800000 */
[----:B------:R-:W1:Y:S02]  /*3bb0*/  SYNCS.PHASECHK.TRANS64.TRYWAIT P0, [UR5+0x8], R8 ;  /* 0x00000808ff0075a7 */ /* 0x000e640008001105 */
[----:B-1----:R-:W-:Y:S05]  /*3bc0*/  @!P0 BRA `(.L_x_70) ;  /* 0x0000005c006c8947 */ /* 0x002fea0003800000 */
.L_x_69:
[----:B------:R-:W-:Y:S01]  /*3bd0*/  R2UR UR4, R0 ;  /* 0x00000000000472ca */ /* 0x000fe200000e0000 */
[----:B------:R-:W-:Y:S01]  /*3be0*/  IMAD.MOV.U32 R9, RZ, RZ, 0xffff ;  /* 0x0000ffffff097424 */ /* 0x000fe200078e00ff */
[----:B------:R-:W-:Y:S01]  /*3bf0*/  PRMT R6, R6, 0x654, R5 ;  /* 0x0000065406067816 */ /* 0x000fe20000000005 */
[----:B------:R-:W-:Y:S02]  /*3c00*/  HFMA2 R5, -RZ, RZ, 0, 5.9604644775390625e-08 ;  /* 0x00000001ff057431 */ /* 0x000fe400000001ff */
[----:B-1----:R-:W-:Y:S02]  /*3c10*/  IMAD.MOV.U32 R8, RZ, RZ, 0x4 ;  /* 0x00000004ff087424 */ /* 0x002fe400078e00ff */
[----:B------:R-:W-:Y:S01]  /*3c20*/  IMAD.SHL.U32 R11, R12, 0x20, RZ ;  /* 0x000000200c0b7824 */ /* 0x000fe200078e00ff */
[----:B------:R-:W-:-:S05]  /*3c30*/  SHF.L.U32 R10, R9, R12, RZ ;  /* 0x0000000c090a7219 */ /* 0x000fca00000006ff */
[----:B------:R-:W-:Y:S01]  /*3c40*/  UPRMT UR4, UR4, 0x654, UR7 ;  /* 0x0000065404047896 */ /* 0x000fe20008000007 */
[----:B------:R-:W-:-:S05]  /*3c50*/  SHF.L.U32 R9, R5, R12, RZ ;  /* 0x0000000c05097219 */ /* 0x000fca00000006ff */
[----:B------:R-:W-:-:S03]  /*3c60*/  MOV R7, UR4 ;  /* 0x0000000400077c02 */ /* 0x000fc60008000f00 */
[----:B------:R1:W-:Y:S01]  /*3c70*/  SYNCS.ARRIVE.TRANS64.RED RZ, [UR4], R8 ;  /* 0x00000008ffff79a7 */ /* 0x0003e20008000404 */
[----:B------:R1:W-:Y:S04]  /*3c80*/  STS [UR6+0x150], R11 ;  /* 0x0001500bff007988 */ /* 0x0003e80008000806 */
[----:B------:R1:W-:Y:S04]  /*3c90*/  STAS [R6.64], R12 ;  /* 0x0000000c06007dbd */ /* 0x0003e8000c0008ff */
[----:B------:R1:W-:Y:S04]  /*3ca0*/  ATOMS.OR RZ, [UR5+0x14], R10 ;  /* 0x0000140affff798c */ /* 0x0003e8000b000005 */
[----:B------:R1:W-:Y:S04]  /*3cb0*/  ATOMS.OR RZ, [UR5+0x18], R9 ;  /* 0x00001809ffff798c */ /* 0x0003e8000b000005 */
[----:B------:R1:W-:Y:S02]  /*3cc0*/  ATOMS.XOR RZ, [UR5+0x10], R5 ;  /* 0x00001005ffff798c */ /* 0x0003e4000b800005 */
.L_x_66:
[----:B------:R-:W-:Y:S05]  /*3cd0*/  BSYNC B0 ;  /* 0x0000000000007941 */ /* 0x000fea0003800000 */
.L_x_65:
[----:B------:R-:W-:Y:S05]  /*3ce0*/  BRA.U UP1, `(.L_x_71) ;  /* 0x0000000101707547 */ /* 0x000fea000b800000 */
[----:B------:R-:W-:-:S03]  /*3cf0*/  UMOV UR4, 0xffffffff ;  /* 0xffffffff00047882 */ /* 0x000fc60000000000 */
[----:B------:R-:W-:Y:S05]  /*3d00*/  BRA.DIV UR4, `(.L_x_72) ;  /* 0x0000005e04347947 */ /* 0x000fea000b800000 */
[----:B------:R-:W-:-:S13]  /*3d10*/  ELECT P0, URZ, PT ;  /* 0x0000000000ff782f */ /* 0x000fda0003800000 */
.L_x_166:
[----:B------:R-:W-:Y:S05]  /*3d20*/  @!P0 BRA `(.L_x_71) ;  /* 0x0000000000608947 */ /* 0x000fea0003800000 */
[----:B-1----:R-:W1:Y:S02]  /*3d30*/  LDS R6, [UR5+0x10] ;  /* 0x00001005ff067984 */ /* 0x002e640008000800 */
[----:B-1----:R-:W-:-:S04]  /*3d40*/  SHF.L.U32 R6, R6, 0x1f, RZ ;  /* 0x0000001f06067819 */ /* 0x002fc800000006ff */
[----:B------:R-:W1:Y:S02]  /*3d50*/  SYNCS.PHASECHK.TRANS64.TRYWAIT P0, [UR5+0x8], R6 ;  /* 0x00000806ff0075a7 */ /* 0x000e640008001105 */
[----:B-1----:R-:W-:Y:S05]  /*3d60*/  @P0 BRA `(.L_x_73) ;  /* 0x0000000000080947 */ /* 0x002fea0003800000 */
[----:B------:R-:W1:Y:S02]  /*3d70*/  SYNCS.PHASECHK.TRANS64.TRYWAIT P0, [UR5+0x8], R6 ;  /* 0x00000806ff0075a7 */ /* 0x000e640008001105 */
[----:B-1----:R-:W-:Y:S05]  /*3d80*/  @!P0 BRA `(.L_x_74) ;  /* 0x0000005c00388947 */ /* 0x002fea0003800000 */
.L_x_73:
[----:B------:R-:W2:Y:S01]  /*3d90*/  LDS R8, [UR6+0x150] ;  /* 0x00015006ff087984 */ /* 0x000ea20008000800 */
[----:B------:R-:W-:Y:S01]  /*3da0*/  R2UR UR4, R0 ;  /* 0x00000000000472ca */ /* 0x000fe200000e0000 */
[----:B-1----:R-:W-:Y:S02]  /*3db0*/  IMAD.MOV.U32 R6, RZ, RZ, 0xffff ;  /* 0x0000ffffff067424 */ /* 0x002fe400078e00ff */
[----:B------:R-:W-:-:S10]  /*3dc0*/  IMAD.MOV.U32 R5, RZ, RZ, 0x1 ;  /* 0x00000001ff057424 */ /* 0x000fd400078e00ff */
[----:B------:R-:W-:Y:S01]  /*3dd0*/  UPRMT UR4, UR4, 0x654, UR7 ;  /* 0x0000065404047896 */ /* 0x000fe20008000007 */
[----:B--2---:R-:W-:Y:S01]  /*3de0*/  IMAD.SHL.U32 R7, R8, 0x20, RZ ;  /* 0x0000002008077824 */ /* 0x004fe200078e00ff */
[-C--:B------:R-:W-:Y:S02]  /*3df0*/  SHF.L.U32 R6, R6, R8.reuse, RZ ;  /* 0x0000000806067219 */ /* 0x080fe400000006ff */
[----:B------:R-:W-:Y:S02]  /*3e00*/  SHF.L.U32 R8, R5, R8, RZ ;  /* 0x0000000805087219 */ /* 0x000fe400000006ff */
[----:B------:R2:W-:Y:S04]  /*3e10*/  STS [UR6+0x150], R7 ;  /* 0x00015007ff007988 */ /* 0x0005e80008000806 */
[----:B------:R2:W-:Y:S04]  /*3e20*/  ATOMS.OR RZ, [UR5+0x14], R6 ;  /* 0x00001406ffff798c */ /* 0x0005e8000b000005 */
[----:B------:R2:W-:Y:S01]  /*3e30*/  ATOMS.OR RZ, [UR5+0x18], R8 ;  /* 0x00001808ffff798c */ /* 0x0005e2000b000005 */
[----:B------:R-:W-:Y:S03]  /*3e40*/  SYNCS.ARRIVE.TRANS64.RED.A1T0 RZ, [UR4], RZ ;  /* 0x000000ffffff79a7 */ /* 0x000fe60008100404 */
[----:B------:R2:W-:Y:S01]  /*3e50*/  ATOMS.XOR RZ, [UR5+0x10], R5 ;  /* 0x00001005ffff798c */ /* 0x0005e2000b800005 */
[----:B------:R-:W-:Y:S05]  /*3e60*/  BRA `(.L_x_71) ;  /* 0x0000000000107947 */ /* 0x000fea0003800000 */
.L_x_64:
[----:B------:R-:W-:Y:S02]  /*3e70*/  MOV R5, 0xffffffff ;  /* 0xffffffff00057802 */ /* 0x000fe40000000f00 */
[----:B------:R-:W-:-:S03]  /*3e80*/  MOV R6, 0x3eb0 ;  /* 0x00003eb000067802 */ /* 0x000fc60000000f00 */
[----:B------:R1:W-:Y:S04]  /*3e90*/  STS [UR6+0x150], R5 ;  /* 0x00015005ff007988 */ /* 0x0003e80008000806 */
[----:B-1---5:R-:W-:Y:S05]  /*3ea0*/  CALL.REL.NOINC `($__internal_1_$__cuda_sm10x_tcgen05_guardrail_trap_phase_invalid_during_alloc) ;  /* 0x0000006000647944 */ /* 0x022fea0003c00000 */
.L_x_71:
[----:B------:R-:W-:Y:S05]  /*3eb0*/  WARPSYNC.ALL ;  /* 0x0000000000007948 */ /* 0x000fea0003800000 */
[----:B------:R-:W3:Y:S01]  /*3ec0*/  S2UR UR43, SR_CgaCtaId ;  /* 0x00000000002b79c3 */ /* 0x000ee20000008800 */
[----:B------:R-:W-:Y:S01]  /*3ed0*/  UMOV UR4, 0x400 ;  /* 0x0000040000047882 */ /* 0x000fe20000000000 */
[----:B------:R-:W-:-:S06]  /*3ee0*/  NOP ;  /* 0x0000000000007918 */ /* 0x000fcc0000000000 */
[----:B------:R-:W-:Y:S06]  /*3ef0*/  BAR.ARV 0x6, 0xa0 ;  /* 0x0182800000007b1d */ /* 0x000fec0000002000 */
[----:B------:R-:W4:Y:S01]  /*3f00*/  LDCU UR11, c[0x0][0x38c] ;  /* 0x00007180ff0b77ac */ /* 0x000f220008000800 */
[----:B------:R-:W-:Y:S01]  /*3f10*/  LOP3.LUT R4, R4, 0xffff, RZ, 0xc0, !PT ;  /* 0x0000ffff04047812 */ /* 0x000fe200078ec0ff */
[----:B-1----:R-:W-:Y:S01]  /*3f20*/  IMAD.MOV.U32 R12, RZ, RZ, 0x1 ;  /* 0x00000001ff0c7424 */ /* 0x002fe200078e00ff */
[----:B------:R-:W-:Y:S02]  /*3f30*/  LOP3.LUT R3, R3, 0xffff, RZ, 0xc0, !PT ;  /* 0x0000ffff03037812 */ /* 0x000fe400078ec0ff */
[----:B------:R-:W-:-:S02]  /*3f40*/  CS2R R10, SRZ ;  /* 0x00000000000a7805 */ /* 0x000fc4000001ff00 */
[----:B------:R-:W-:Y:S01]  /*3f50*/  R2UR UR12, R2 ;  /* 0x00000000020c72ca */ /* 0x000fe200000e0000 */
[----:B------:R-:W-:Y:S01]  /*3f60*/  IMAD.MOV.U32 R9, RZ, RZ, RZ ;  /* 0x000000ffff097224 */ /* 0x000fe200078e00ff */
[----:B------:R-:W-:Y:S01]  /*3f70*/  R2UR UR53, R4 ;  /* 0x00000000043572ca */ /* 0x000fe200000e0000 */
[----:B------:R-:W1:Y:S01]  /*3f80*/  LDCU UR71, c[0x0][0x370] ;  /* 0x00006e00ff4777ac */ /* 0x000e620008000800 */
[----:B------:R-:W-:Y:S01]  /*3f90*/  R2UR UR73, R3 ;  /* 0x00000000034972ca */ /* 0x000fe200000e0000 */
[----:B---3--:R-:W-:Y:S01]  /*3fa0*/  ULEA UR43, UR43, UR4, 0x18 ;  /* 0x000000042b2b7291 */ /* 0x008fe2000f8ec0ff */
[----:B------:R-:W-:Y:S01]  /*3fb0*/  UMOV UR69, URZ ;  /* 0x000000ff00457c82 */ /* 0x000fe20008000000 */
[----:B------:R-:W-:Y:S02]  /*3fc0*/  UISETP.GE.AND UP5, UPT, UR40, 0x1, UPT ;  /* 0x000000012800788c */ /* 0x000fe4000bfa6270 */
[----:B------:R-:W-:Y:S02]  /*3fd0*/  UIADD3 UR6, UPT, UPT, UR43, 0x6400, URZ ;  /* 0x000064002b067890 */ /* 0x000fe4000fffe0ff */
[----:B----4-:R-:W-:-:S03]  /*3fe0*/  UIADD3 UR11, UPT, UPT, UR11, 0xff, URZ ;  /* 0x000000ff0b0b7890 */ /* 0x010fc6000fffe0ff */
[----:B--2---:R-:W2:Y:S01]  /*3ff0*/  LDS R5, [UR43+0x150] ;  /* 0x0001502bff057984 */ /* 0x004ea20008000800 */
[----:B------:R-:W-:Y:S02]  /*4000*/  UIADD3 UR4, UPT, UPT, UR43, 0x2e400, URZ ;  /* 0x0002e4002b047890 */ /* 0x000fe4000fffe0ff */
[----:B------:R-:W-:Y:S02]  /*4010*/  USHF.R.S32.HI UR9, URZ, 0x1f, UR11 ;  /* 0x0000001fff097899 */ /* 0x000fe4000801140b */
[----:B------:R-:W-:Y:S02]  /*4020*/  USHF.R.U32.HI UR10, URZ, 0x4, UR6 ;  /* 0x00000004ff0a7899 */ /* 0x000fe40008011606 */
[----:B------:R-:W-:Y:S02]  /*4030*/  UIADD3 UR5, UPT, UPT, UR43, 0x26400, URZ ;  /* 0x000264002b057890 */ /* 0x000fe4000fffe0ff */
[----:B------:R-:W-:Y:S02]  /*4040*/  USHF.R.U32.HI UR6, URZ, 0x4, UR4 ;  /* 0x00000004ff067899 */ /* 0x000fe40008011604 */
[----:B------:R-:W-:-:S02]  /*4050*/  UIADD3 UR7, UPT, UPT, UR43, 0x32400, URZ ;  /* 0x000324002b077890 */ /* 0x000fc4000fffe0ff */
[----:B------:R-:W-:Y:S02]  /*4060*/  ULEA.HI UR4, UR9, UR11, URZ, 0x8 ;  /* 0x0000000b09047291 */ /* 0x000fe4000f8f40ff */
[----:B------:R-:W-:Y:S02]  /*4070*/  USHF.R.U32.HI UR8, URZ, 0x4, UR5 ;  /* 0x00000004ff087899 */ /* 0x000fe40008011605 */
[----:B------:R-:W-:Y:S02]  /*4080*/  USHF.R.U32.HI UR5, URZ, 0x4, UR7 ;  /* 0x00000004ff057899 */ /* 0x000fe40008011607 */
[----:B------:R-:W-:Y:S02]  /*4090*/  USHF.R.S32.HI UR72, URZ, 0x8, UR4 ;  /* 0x00000008ff487899 */ /* 0x000fe40008011404 */
[----:B------:R-:W-:Y:S02]  /*40a0*/  ULOP3.LUT UR8, UR8, 0x3fff, URZ, 0xc0, !UPT ;  /* 0x00003fff08087892 */ /* 0x000fe4000f8ec0ff */
[----:B------:R-:W-:-:S02]  /*40b0*/  ULOP3.LUT UR6, UR6, 0x3fff, URZ, 0xc0, !UPT ;  /* 0x00003fff06067892 */ /* 0x000fc4000f8ec0ff */
[----:B------:R-:W-:Y:S02]  /*40c0*/  ULOP3.LUT UR5, UR5, 0x3fff, URZ, 0xc0, !UPT ;  /* 0x00003fff05057892 */ /* 0x000fe4000f8ec0ff */
[----:B------:R-:W-:Y:S02]  /*40d0*/  UISETP.LT.AND UP0, UPT, UR72, 0x1, UPT ;  /* 0x000000014800788c */ /* 0x000fe4000bf01270 */
[----:B------:R-:W-:Y:S02]  /*40e0*/  ULOP3.LUT UR63, UR8, 0x10000, URZ, 0xfc, !UPT ;  /* 0x00010000083f7892 */ /* 0x000fe4000f8efcff */
[----:B------:R-:W-:Y:S02]  /*40f0*/  ULOP3.LUT UR64, UR6, 0x10000, URZ, 0xfc, !UPT ;  /* 0x0001000006407892 */ /* 0x000fe4000f8efcff */
[----:B------:R-:W-:Y:S02]  /*4100*/  ULOP3.LUT UR65, UR5, 0x10000, URZ, 0xfc, !UPT ;  /* 0x0001000005417892 */ /* 0x000fe4000f8efcff */
[----:B------:R-:W-:-:S02]  /*4110*/  USEL UR8, UR72, 0x1, !UP0 ;  /* 0x0000000148087887 */ /* 0x000fc4000c000000 */
[----:B------:R-:W-:Y:S02]  /*4120*/  ULOP3.LUT UR10, UR10, 0x3fff, URZ, 0xc0, !UPT ;  /* 0x00003fff0a0a7892 */ /* 0x000fe4000f8ec0ff */
[----:B------:R-:W-:Y:S01]  /*4130*/  UISETP.NE.AND UP4, UPT, UR40, 0x1, UPT ;  /* 0x000000012800788c */ /* 0x000fe2000bf85270 */
[----:B--2---:R-:W-:Y:S01]  /*4140*/  R2UR UR36, R5 ;  /* 0x00000000052472ca */ /* 0x004fe200000e0000 */
[----:B------:R-:W-:Y:S01]  /*4150*/  IMAD.U32 R13, RZ, RZ, UR8 ;  /* 0x00000008ff0d7e24 */ /* 0x000fe2000f8e00ff */
[----:B------:R-:W2:Y:S01]  /*4160*/  LDCU UR70, c[0x0][0x374] ;  /* 0x00006e80ff4677ac */ /* 0x000ea20008000800 */
[----:B------:R-:W-:Y:S02]  /*4170*/  ULOP3.LUT UR62, UR10, 0x10000, URZ, 0xfc, !UPT ;  /* 0x000100000a3e7892 */ /* 0x000fe4000f8efcff */
[----:B------:R-:W-:Y:S01]  /*4180*/  UISETP.NE.AND UP3, UPT, UR12, URZ, UPT ;  /* 0x000000ff0c00728c */ /* 0x000fe2000bf65270 */
[----:B------:R-:W-:Y:S01]  /*4190*/  UMOV UR39, URZ ;  /* 0x000000ff00277c82 */ /* 0x000fe20008000000 */
[----:B------:R-:W-:-:S06]  /*41a0*/  UMOV UR38, URZ ;  /* 0x000000ff00267c82 */ /* 0x000fcc0008000000 */
[----:B------:R-:W-:Y:S02]  /*41b0*/  UIADD3 UR4, UPT, UPT, UR36, 0x90, URZ ;  /* 0x0000009024047890 */ /* 0x000fe4000fffe0ff */
[----:B------:R-:W-:Y:S02]  /*41c0*/  UIADD3 UR54, UPT, UPT, UR36, 0x80, URZ ;  /* 0x0000008024367890 */ /* 0x000fe4000fffe0ff */
[----:B------:R-:W-:Y:S02]  /*41d0*/  UIADD3 UR60, UPT, UPT, UR36, 0x84, URZ ;  /* 0x00000084243c7890 */ /* 0x000fe4000fffe0ff */
[----:B------:R-:W-:Y:S01]  /*41e0*/  UIADD3 UR58, UPT, UPT, UR36, 0x88, URZ ;  /* 0x00000088243a7890 */ /* 0x000fe2000fffe0ff */
[----:B------:R-:W-:Y:S01]  /*41f0*/  IMAD.U32 R14, RZ, RZ, UR4 ;  /* 0x00000004ff0e7e24 */ /* 0x000fe2000f8e00ff */
[----:B------:R-:W-:Y:S02]  /*4200*/  UIADD3 UR56, UPT, UPT, UR36, 0x8c, URZ ;  /* 0x0000008c24387890 */ /* 0x000fe4000fffe0ff */
[----:B------:R-:W-:-:S02]  /*4210*/  USHF.R.U32.HI UR7, URZ, 0x11, UR54 ;  /* 0x00000011ff077899 */ /* 0x000fc40008011636 */
[----:B------:R-:W-:Y:S02]  /*4220*/  USHF.R.U32.HI UR6, URZ, 0x11, UR60 ;  /* 0x00000011ff067899 */ /* 0x000fe4000801163c */
[----:B------:R-:W-:Y:S02]  /*4230*/  USHF.R.U32.HI UR5, URZ, 0x11, UR58 ;  /* 0x00000011ff057899 */ /* 0x000fe4000801163a */
[----:B------:R-:W-:Y:S02]  /*4240*/  USHF.R.U32.HI UR4, URZ, 0x11, UR56 ;  /* 0x00000011ff047899 */ /* 0x000fe40008011638 */
[----:B------:R-:W-:Y:S02]  /*4250*/  ULOP3.LUT UR7, UR7, 0x6000, URZ, 0xc0, !UPT ;  /* 0x0000600007077892 */ /* 0x000fe4000f8ec0ff */
[----:B------:R-:W-:Y:S02]  /*4260*/  ULOP3.LUT UR6, UR6, 0x6000, URZ, 0xc0, !UPT ;  /* 0x0000600006067892 */ /* 0x000fe4000f8ec0ff */
[----:B------:R-:W-:-:S02]  /*4270*/  ULOP3.LUT UR5, UR5, 0x6000, URZ, 0xc0, !UPT ;  /* 0x0000600005057892 */ /* 0x000fc4000f8ec0ff */
[----:B------:R-:W-:Y:S02]  /*4280*/  ULOP3.LUT UR4, UR4, 0x6000, URZ, 0xc0, !UPT ;  /* 0x0000600004047892 */ /* 0x000fe4000f8ec0ff */
[----:B------:R-:W-:Y:S02]  /*4290*/  ULOP3.LUT UR77, UR7, 0x1010, URZ, 0xfc, !UPT ;  /* 0x00001010074d7892 */ /* 0x000fe4000f8efcff */
[----:B------:R-:W-:Y:S02]  /*42a0*/  ULOP3.LUT UR76, UR6, 0x1010, URZ, 0xfc, !UPT ;  /* 0x00001010064c7892 */ /* 0x000fe4000f8efcff */
[----:B------:R-:W-:Y:S02]  /*42b0*/  ULOP3.LUT UR75, UR5, 0x1010, URZ, 0xfc, !UPT ;  /* 0x00001010054b7892 */ /* 0x000fe4000f8efcff */
[----:B-12---:R-:W-:-:S12]  /*42c0*/  ULOP3.LUT UR74, UR4, 0x1010, URZ, 0xfc, !UPT ;  /* 0x00001010044a7892 */ /* 0x006fd8000f8efcff */
.L_x_84:
[C---:B------:R-:W-:Y:S02]  /*42d0*/  LEA R8, R11.reuse, UR43, 0x3 ;  /* 0x0000002b0b087c11 */ /* 0x040fe4000f8e18ff */
[----:B------:R-:W-:Y:S02]  /*42e0*/  SHF.L.U32 R3, R10, 0x1f, RZ ;  /* 0x0000001f0a037819 */ /* 0x000fe400000006ff */
[----:B------:R-:W-:Y:S02]  /*42f0*/  LEA R5, R11, UR43, 0x4 ;  /* 0x0000002b0b057c11 */ /* 0x000fe4000f8e20ff */
[----:B------:R-:W1:Y:S02]  /*4300*/  SYNCS.PHASECHK.TRANS64.TRYWAIT P0, [R8+URZ+0xc0], R3 ;  /* 0x0000c003080075a7 */ /* 0x000e6400080011ff */
[----:B-1-3--:R-:W-:Y:S05]  /*4310*/  @!P0 BRA `(.L_x_75) ;  /* 0x0000005400ec8947 */ /* 0x00afea0003800000 */
.L_x_167:
[----:B------:R-:W2:Y:S01]  /*4320*/  LDS.128 R4, [R5+0x130] ;  /* 0x0001300005047984 */ /* 0x000ea20000000c00 */
[----:B------:R-:W-:Y:S01]  /*4330*/  @!PT LDS RZ, [RZ] ;  /* 0x00000000fffff984 */ /* 0x000fe20000000800 */
[----:B------:R-:W-:Y:S01]  /*4340*/  @!PT LDS RZ, [RZ] ;  /* 0x00000000fffff984 */ /* 0x000fe20000000800 */
[----:B------:R-:W-:Y:S01]  /*4350*/  @!PT LDS RZ, [RZ] ;  /* 0x00000000fffff984 */ /* 0x000fe20000000800 */
[----:B------:R-:W-:Y:S01]  /*4360*/  @!PT LDS RZ, [RZ] ;  /* 0x00000000fffff984 */ /* 0x000fe20000000800 */
[----:B------:R3:W-:Y:S06]  /*4370*/  MEMBAR.ALL.CTA ;  /* 0x0000000000007992 */ /* 0x0007ec0000008000 */
[----:B---3--:R-:W3:Y:S01]  /*4380*/  FENCE.VIEW.ASYNC.S ;  /* 0x00000000000073c6 */ /* 0x008ee20000000000 */
[----:B--2---:R-:W-:-:S13]  /*4390*/  LOP3.LUT P0, RZ, R6, 0x1, RZ, 0xc0, !PT ;  /* 0x0000000106ff7812 */ /* 0x004fda000780c0ff */
[----:B---3--:R-:W-:Y:S01]  /*43a0*/  VOTEU.ANY UP2, P0 ;  /* 0x0000000000ff7886 */ /* 0x008fe20000040100 */
[----:B------:R-:W-:-:S13]  /*43b0*/  PLOP3.LUT P0, PT, PT, PT, UP2, 0x80, 0x8 ;  /* 0x000000000008781c */ /* 0x000fda0003f0f028 */
[----:B-1----:R-:W-:Y:S02]  /*43c0*/  @P0 MOV R3, R4 ;  /* 0x0000000400030202 */ /* 0x002fe40000000f00 */
[----:B------:R-:W-:Y:S02]  /*43d0*/  @P0 LOP3.LUT R4, R5, 0xffff, RZ, 0xc0, !PT ;  /* 0x0000ffff05040812 */ /* 0x000fe400078ec0ff */
[----:B------:R-:W-:Y:S01]  /*43e0*/  @P0 R2UR UR5, R3 ;  /* 0x00000000030502ca */ /* 0x000fe200000e0000 */
[----:B------:R-:W-:Y:S01]  /*43f0*/  VIADD R3, R8, 0xd0 ;  /* 0x000000d008037836 */ /* 0x000fe20000000000 */
[----:B------:R-:W-:-:S04]  /*4400*/  @P0 R2UR UR4, R4 ;  /* 0x00000000040402ca */ /* 0x000fc800000e0000 */
[----:B------:R-:W-:-:S04]  /*4410*/  PRMT R3, RZ, 0x654, R3 ;  /* 0x00000654ff037816 */ /* 0x000fc80000000003 */
[----:B------:R1:W-:Y:S03]  /*4420*/  SYNCS.ARRIVE.TRANS64.RED.A1T0 RZ, [R3+URZ], RZ ;  /* 0x000000ff03ff79a7 */ /* 0x0003e600081004ff */
[----:B------:R-:W-:Y:S02]  /*4430*/  @UP2 UMOV UR68, UR5 ;  /* 0x0000000500442c82 */ /* 0x000fe40008000000 */
[----:B------:R-:W-:Y:S01]  /*4440*/  @UP2 UMOV UR66, UR4 ;  /* 0x0000000400422c82 */ /* 0x000fe20008000000 */
[----:B------:R-:W-:Y:S05]  /*4450*/  BRA.U !UP5, `(.L_x_76) ;  /* 0x000000010dd07547 */ /* 0x000fea000b800000 */
[----:B------:R-:W2:Y:S01]  /*4460*/  LDCU.128 UR12, c[0x0][0xf10] ;  /* 0x0001e200ff0c77ac */ /* 0x000ea20008000c00 */
[----:B------:R-:W3:Y:S01]  /*4470*/  LDCU UR21, c[0x0][0xf20] ;  /* 0x0001e400ff1577ac */ /* 0x000ee20008000800 */
[----:B------:R-:W4:Y:S01]  /*4480*/  LDCU UR20, c[0x0][0xf0c] ;  /* 0x0001e180ff1477ac */ /* 0x000f220008000800 */
[----:B------:R-:W1:Y:S01]  /*4490*/  LDCU.64 UR8, c[0x0][0xf28] ;  /* 0x0001e500ff0877ac */ /* 0x000e620008000a00 */
[----:B--2---:R-:W-:Y:S02]  /*44a0*/  UIMAD.WIDE.U32 UR6, UR70, UR15, URZ ;  /* 0x0000000f460672a5 */ /* 0x004fe4000f8e00ff */
[----:B------:R-:W-:Y:S02]  /*44b0*/  UIMAD.WIDE.U32 UR4, UR71, UR12, URZ ;  /* 0x0000000c470472a5 */ /* 0x000fe4000f8e00ff */
[----:B------:R-:W-:Y:S02]  /*44c0*/  UISETP.NE.AND UP0, UPT, UR14, 0x1, UPT ;  /* 0x000000010e00788c */ /* 0x000fe4000bf05270 */
[----:B------:R-:W-:Y:S01]  /*44d0*/  UIMAD.WIDE.U32 UR18, UR66, UR15, URZ ;  /* 0x0000000f421272a5 */ /* 0x000fe2000f8e00ff */
[----:B------:R-:W-:-:S02]  /*44e0*/  UMOV UR6, UR7 ;  /* 0x0000000700067c82 */ /* 0x000fc40008000000 */
[----:B------:R-:W-:Y:S01]  /*44f0*/  UMOV UR4, UR5 ;  /* 0x0000000500047c82 */ /* 0x000fe20008000000 */
[----:B---3--:R-:W-:Y:S02]  /*4500*/  USHF.R.U32.HI UR6, URZ, UR21, UR6 ;  /* 0x00000015ff067299 */ /* 0x008fe40008011606 */
[----:B----4-:R-:W-:Y:S02]  /*4510*/  UISETP.NE.AND UP1, UPT, UR20, 0x1, UPT ;  /* 0x000000011400788c */ /* 0x010fe4000bf25270 */
[----:B------:R-:W-:Y:S02]  /*4520*/  USHF.R.U32.HI UR4, URZ, UR13, UR4 ;  /* 0x0000000dff047299 */ /* 0x000fe40008011604 */
[----:B------:R-:W-:Y:S02]  /*4530*/  USEL UR5, UR70, UR6, !UP0 ;  /* 0x0000000646057287 */ /* 0x000fe4000c000000 */
[----:B------:R-:W-:Y:S02]  /*4540*/  USEL UR6, UR71, UR4, !UP1 ;  /* 0x0000000447067287 */ /* 0x000fe4000c800000 */
[----:B-1----:R-:W-:Y:S01]  /*4550*/  UIMAD.WIDE.U32 UR10, UR5, UR8, URZ ;  /* 0x00000008050a72a5 */ /* 0x002fe2000f8e00ff */
[----:B------:R-:W-:Y:S01]  /*4560*/  UMOV UR4, UR19 ;  /* 0x0000001300047c82 */ /* 0x000fe20008000000 */
[----:B------:R-:W-:-:S02]  /*4570*/  UIMAD.WIDE.U32 UR16, UR68, UR12, URZ ;  /* 0x0000000c441072a5 */ /* 0x000fc4000f8e00ff */
        /* <DEDUP_REMOVED lines=34> */
.L_x_76:
[----:B------:R-:W2:Y:S02]  /*47a0*/  LDCU UR4, c[0x0][0xf30] ;  /* 0x0001e600ff0477ac */ /* 0x000ea40008000800 */
[----:B--2---:R-:W-:-:S09]  /*47b0*/  UISETP.NE.AND UP0, UPT, UR4, 0x1, UPT ;  /* 0x000000010400788c */ /* 0x004fd2000bf05270 */
[----:B------:R-:W-:Y:S05]  /*47c0*/  BRA.U UP0, `(.L_x_77) ;  /* 0x00000001003c7547 */ /* 0x000fea000b800000 */
[----:B------:R-:W2:Y:S01]  /*47d0*/  LDCU.128 UR8, c[0x0][0xf10] ;  /* 0x0001e200ff0877ac */ /* 0x000ea20008000c00 */
[----:B------:R-:W3:Y:S01]  /*47e0*/  LDCU UR12, c[0x0][0xf0c] ;  /* 0x0001e180ff0c77ac */ /* 0x000ee20008000800 */
[----:B------:R-:W4:Y:S01]  /*47f0*/  LDCU UR13, c[0x0][0xf20] ;  /* 0x0001e400ff0d77ac */ /* 0x000f220008000800 */
[----:B--2---:R-:W-:Y:S02]  /*4800*/  UIMAD.WIDE.U32 UR6, UR68, UR8, URZ ;  /* 0x00000008440672a5 */ /* 0x004fe4000f8e00ff */
[----:B------:R-:W-:Y:S02]  /*4810*/  UIMAD.WIDE.U32 UR4, UR66, UR11, URZ ;  /* 0x0000000b420472a5 */ /* 0x000fe4000f8e00ff */
[----:B---3--:R-:W-:Y:S02]  /*4820*/  UISETP.NE.AND UP0, UPT, UR12, 0x1, UPT ;  /* 0x000000010c00788c */ /* 0x008fe4000bf05270 */
[----:B------:R-:W-:Y:S01]  /*4830*/  UISETP.NE.AND UP1, UPT, UR10, 0x1, UPT ;  /* 0x000000010a00788c */ /* 0x000fe2000bf25270 */
[----:B------:R-:W-:-:S02]  /*4840*/  UMOV UR6, UR7 ;  /* 0x0000000700067c82 */ /* 0x000fc40008000000 */
[----:B------:R-:W-:Y:S01]  /*4850*/  UMOV UR4, UR5 ;  /* 0x0000000500047c82 */ /* 0x000fe20008000000 */
[----:B------:R-:W-:Y:S02]  /*4860*/  USHF.R.U32.HI UR9, URZ, UR9, UR6 ;  /* 0x00000009ff097299 */ /* 0x000fe40008011606 */
[----:B----4-:R-:W-:Y:S02]  /*4870*/  USHF.R.U32.HI UR4, URZ, UR13, UR4 ;  /* 0x0000000dff047299 */ /* 0x010fe40008011604 */
[----:B------:R-:W-:Y:S02]  /*4880*/  USEL UR5, UR68, UR9, !UP0 ;  /* 0x0000000944057287 */ /* 0x000fe4000c000000 */
[----:B------:R-:W-:-:S04]  /*4890*/  USEL UR4, UR66, UR4, !UP1 ;  /* 0x0000000442047287 */ /* 0x000fc8000c800000 */
[----:B------:R-:W-:-:S04]  /*48a0*/  UIADD3 UR4, UPT, UPT, UR5, -UR4, URZ ;  /* 0x8000000405047290 */ /* 0x000fc8000fffe0ff */
[----:B------:R-:W-:-:S12]  /*48b0*/  UIMAD UR66, UR4, UR10, UR66 ;  /* 0x0000000a044272a4 */ /* 0x000fd8000f8e0242 */
.L_x_77:
[----:B------:R-:W-:Y:S01]  /*48c0*/  IADD3 R11, PT, PT, R11, 0x1, RZ ;  /* 0x000000010b0b7810 */ /* 0x000fe20007ffe0ff */
[----:B------:R-:W-:Y:S06]  /*48d0*/  BRA.U UP3, `(.L_x_78) ;  /* 0x0000000503e07547 */ /* 0x000fec000b800000 */
[----:B------:R-:W2:Y:S01]  /*48e0*/  LDCU UR4, c[0x0][0x38c] ;  /* 0x00007180ff0477ac */ /* 0x000ea20008000800 */
[----:B------:R-:W-:Y:S02]  /*48f0*/  PLOP3.LUT P1, PT, PT, PT, PT, 0x80, 0x8 ;  /* 0x000000000008781c */ /* 0x000fe40003f2f070 */
[----:B------:R-:W-:Y:S01]  /*4900*/  SHF.L.U32 R4, R12, 0x1f, RZ ;  /* 0x0000001f0c047819 */ /* 0x000fe200000006ff */
[----:B------:R-:W-:Y:S01]  /*4910*/  ULEA UR67, UR69, UR43, 0x3 ;  /* 0x0000002b45437291 */ /* 0x000fe2000f8e18ff */
[----:B------:R-:W-:Y:S01]  /*4920*/  R2UR UR5, R14 ;  /* 0x000000000e0572ca */ /* 0x000fe200000e0000 */
[----:B------:R-:W-:Y:S02]  /*4930*/  ULEA UR37, UR69, UR36, 0x6 ;  /* 0x0000002445257291 */ /* 0x000fe4000f8e30ff */
[----:B--2---:R-:W-:-:S06]  /*4940*/  UISETP.GE.AND UP0, UPT, UR4, 0x1, UPT ;  /* 0x000000010400788c */ /* 0x004fcc000bf06270 */
[----:B------:R-:W-:-:S05]  /*4950*/  PLOP3.LUT P0, PT, PT, PT, UP0, 0x80, 0x8 ;  /* 0x000000000008781c */ /* 0x000fca0003f0f008 */
[----:B------:R-:W-:-:S08]  /*4960*/  @UP0 ULEA UR4, UR39, UR43, 0x3 ;  /* 0x0000002b27040291 */ /* 0x000fd0000f8e18ff */
[----:B-1----:R-:W-:-:S04]  /*4970*/  @P0 SHF.L.U32 R3, R9, 0x1f, RZ ;  /* 0x0000001f09030819 */ /* 0x002fc800000006ff */
[----:B------:R1:W2:Y:S01]  /*4980*/  @P0 SYNCS.PHASECHK.TRANS64.TRYWAIT P1, [UR4], R3 ;  /* 0x00000003ff0005a7 */ /* 0x0002a20008021104 */
[----:B------:R-:W-:-:S04]  /*4990*/  ULEA.HI UR4, UR25, UR25, URZ, 0x1 ;  /* 0x0000001919047291 */ /* 0x000fc8000f8f08ff */
[----:B------:R-:W-:-:S04]  /*49a0*/  ULOP3.LUT UR4, UR4, 0x7ffffffe, URZ, 0xc0, !UPT ;  /* 0x7ffffffe04047892 */ /* 0x000fc8000f8ec0ff */
[----:B------:R-:W-:-:S04]  /*49b0*/  UIADD3 UR4, UPT, UPT, -UR4, UR25, URZ ;  /* 0x0000001904047290 */ /* 0x000fc8000fffe1ff */
[----:B------:R-:W-:Y:S01]  /*49c0*/  ULEA UR55, UR4, UR5, 0x1 ;  /* 0x0000000504377291 */ /* 0x000fe2000f8e08ff */
[----:B------:R-:W3:Y:S02]  /*49d0*/  SYNCS.PHASECHK.TRANS64.TRYWAIT P0, [UR67+0xf0], R4 ;  /* 0x0000f004ff0075a7 */ /* 0x000ee40008001143 */
[----:B-123--:R-:W-:Y:S09]  /*49e0*/  @!P0 BRA `(.L_x_79) ;  /* 0x00000050004c8947 */ /* 0x00eff20003800000 */
.L_x_169:
[----:B------:R-:W-:Y:S01]  /*49f0*/  UMOV UR52, UR38 ;  /* 0x0000002600347c82 */ /* 0x000fe20008000000 */
[----:B------:R-:W-:Y:S05]  /*4a00*/  BRA.U !UP0, `(.L_x_80) ;  /* 0x0000000508847547 */ /* 0x000fea000b800000 */
[----:B------:R-:W-:Y:S01]  /*4a10*/  R2UR UR4, R13 ;  /* 0x000000000d0472ca */ /* 0x000fe200000e0000 */
[----:B------:R-:W-:Y:S02]  /*4a20*/  UIADD3 UR61, UPT, UPT, UR55, 0x4, URZ ;  /* 0x00000004373d7890 */ /* 0x000fe4000fffe0ff */
[----:B------:R-:W-:Y:S02]  /*4a30*/  UIADD3 UR59, UPT, UPT, UR55, 0x8, URZ ;  /* 0x00000008373b7890 */ /* 0x000fe4000fffe0ff */
[----:B------:R-:W-:Y:S02]  /*4a40*/  UIADD3 UR57, UPT, UPT, UR55, 0xc, URZ ;  /* 0x0000000c37397890 */ /* 0x000fe4000fffe0ff */
[----:B------:R-:W-:Y:S02]  /*4a50*/  USHF.R.U32.HI UR5, URZ, 0x1a, UR61 ;  /* 0x0000001aff057899 */ /* 0x000fe4000801163d */
[----:B------:R-:W-:Y:S01]  /*4a60*/  USHF.R.U32.HI UR7, URZ, 0x1a, UR57 ;  /* 0x0000001aff077899 */ /* 0x000fe20008011639 */
[----:B------:R-:W-:Y:S01]  /*4a70*/  UMOV UR11, URZ ;  /* 0x000000ff000b7c82 */ /* 0x000fe20008000000 */
[----:B------:R-:W-:-:S02]  /*4a80*/  UMOV UR41, UR72 ;  /* 0x0000004800297c82 */ /* 0x000fc40008000000 */
[----:B------:R-:W-:Y:S02]  /*4a90*/  UIADD3 UR52, UPT, UPT, UR4, UR38, URZ ;  /* 0x0000002604347290 */ /* 0x000fe4000fffe0ff */
[----:B------:R-:W-:Y:S01]  /*4aa0*/  USHF.R.U32.HI UR4, URZ, 0x1a, UR55 ;  /* 0x0000001aff047899 */ /* 0x000fe20008011637 */
[----:B------:R-:W-:Y:S01]  /*4ab0*/  UMOV UR9, UR39 ;  /* 0x0000002700097c82 */ /* 0x000fe20008000000 */
[----:B------:R-:W-:Y:S02]  /*4ac0*/  UMOV UR48, URZ ;  /* 0x000000ff00307c82 */ /* 0x000fe40008000000 */
[----:B------:R-:W-:Y:S02]  /*4ad0*/  ULOP3.LUT UR6, UR4, 0x30, URZ, 0xc0, !UPT ;  /* 0x0000003004067892 */ /* 0x000fe4000f8ec0ff */
[----:B------:R-:W-:Y:S02]  /*4ae0*/  USHF.R.U32.HI UR4, URZ, 0x1a, UR59 ;  /* 0x0000001aff047899 */ /* 0x000fe4000801163b */
[----:B------:R-:W-:-:S02]  /*4af0*/  ULOP3.LUT UR50, UR6, 0x480, URZ, 0xfc, !UPT ;  /* 0x0000048006327892 */ /* 0x000fc4000f8efcff */
[----:B------:R-:W-:Y:S02]  /*4b00*/  ULOP3.LUT UR6, UR5, 0x30, URZ, 0xc0, !UPT ;  /* 0x0000003005067892 */ /* 0x000fe4000f8ec0ff */
[----:B------:R-:W-:Y:S02]  /*4b10*/  ULOP3.LUT UR5, UR4, 0x30, URZ, 0xc0, !UPT ;  /* 0x0000003004057892 */ /* 0x000fe4000f8ec0ff */
[----:B------:R-:W-:Y:S02]  /*4b20*/  ULOP3.LUT UR4, UR7, 0x30, URZ, 0xc0, !UPT ;  /* 0x0000003007047892 */ /* 0x000fe4000f8ec0ff */
[----:B------:R-:W-:Y:S02]  /*4b30*/  ULOP3.LUT UR6, UR6, 0x480, URZ, 0xfc, !UPT ;  /* 0x0000048006067892 */ /* 0x000fe4000f8efcff */
[----:B------:R-:W-:Y:S02]  /*4b40*/  ULOP3.LUT UR5, UR5, 0x480, URZ, 0xfc, !UPT ;  /* 0x0000048005057892 */ /* 0x000fe4000f8efcff */
[----:B------:R-:W-:-:S02]  /*4b50*/  ULOP3.LUT UR4, UR4, 0x480, URZ, 0xfc, !UPT ;  /* 0x0000048004047892 */ /* 0x000fc4000f8efcff */
[----:B------:R-:W-:Y:S02]  /*4b60*/  UPRMT UR51, UR50, 0x5410, UR77 ;  /* 0x0000541032337896 */ /* 0x000fe4000800004d */
[----:B------:R-:W-:Y:S02]  /*4b70*/  UPRMT UR49, UR6, 0x5410, UR76 ;  /* 0x0000541006317896 */ /* 0x000fe4000800004c */
[----:B------:R-:W-:Y:S02]  /*4b80*/  UPRMT UR47, UR5, 0x5410, UR75 ;  /* 0x00005410052f7896 */ /* 0x000fe4000800004b */
[----:B------:R-:W-:Y:S01]  /*4b90*/  UPRMT UR45, UR4, 0x5410, UR74 ;  /* 0x00005410042d7896 */ /* 0x000fe2000800004a */
[----:B------:R-:W-:Y:S01]  /*4ba0*/  UMOV UR50, URZ ;  /* 0x000000ff00327c82 */ /* 0x000fe20008000000 */
[----:B------:R-:W-:Y:S01]  /*4bb0*/  UMOV UR46, URZ ;  /* 0x000000ff002e7c82 */ /* 0x000fe20008000000 */
[----:B------:R-:W-:-:S09]  /*4bc0*/  UMOV UR44, URZ ;  /* 0x000000ff002c7c82 */ /* 0x000fd20008000000 */
.L_x_83:
[----:B--2---:R-:W-:Y:S01]  /*4bd0*/  ULEA UR7, UR9, UR43, 0x3 ;  /* 0x0000002b09077291 */ /* 0x004fe2000f8e18ff */
[----:B---3--:R-:W-:Y:S11]  /*4be0*/  @P1 BRA `(.L_x_81) ;  /* 0x00000000000c1947 */ /* 0x008ff60003800000 */
[----:B-1----:R-:W-:Y:S04]  /*4bf0*/  SHF.L.U32 R4, R9, 0x1f, RZ ;  /* 0x0000001f09047819 */ /* 0x002fe800000006ff */
[----:B------:R-:W1:Y:S02]  /*4c00*/  SYNCS.PHASECHK.TRANS64.TRYWAIT P0, [UR7], R4 ;  /* 0x00000004ff0075a7 */ /* 0x000e640008001107 */
[----:B-1----:R-:W-:Y:S05]  /*4c10*/  @!P0 BRA `(.L_x_82) ;  /* 0x0000004c00d88947 */ /* 0x002fea0003800000 */
.L_x_81:
[----:B------:R-:W-:Y:S01]  /*4c20*/  UISETP.NE.AND UP0, UPT, UR41, 0x1, UPT ;  /* 0x000000012900788c */ /* 0x000fe2000bf05270 */
[----:B------:R-:W-:Y:S01]  /*4c30*/  PLOP3.LUT P1, PT, PT, PT, PT, 0x80, 0x8 ;  /* 0x000000000008781c */ /* 0x000fe20003f2f070 */
[----:B------:R-:W-:Y:S02]  /*4c40*/  UIADD3 UR4, UPT, UPT, UR9, 0x1, URZ ;  /* 0x0000000109047890 */ /* 0x000fe4000fffe0ff */
[----:B------:R-:W-:Y:S02]  /*4c50*/  ULEA UR10, UR9, UR64, 0x7 ;  /* 0x00000040090a7291 */ /* 0x000fe4000f8e38ff */
[----:B------:R-:W-:Y:S01]  /*4c60*/  UISETP.NE.AND UP1, UPT, UR4, 0x8, UPT ;  /* 0x000000080400788c */ /* 0x000fe2000bf25270 */
[----:B------:R-:W-:Y:S01]  /*4c70*/  PLOP3.LUT P0, PT, PT, PT, UP0, 0x80, 0x8 ;  /* 0x000000000008781c */ /* 0x000fe20003f0f008 */
[----:B------:R-:W-:Y:S02]  /*4c80*/  ULEA UR8, UR9, UR65, 0x7 ;  /* 0x0000004109087291 */ /* 0x000fe4000f8e38ff */
[----:B------:R-:W-:Y:S02]  /*4c90*/  USEL UR5, URZ, 0x1, UP1 ;  /* 0x00000001ff057887 */ /* 0x000fe40008800000 */
[----:B------:R-:W-:Y:S02]  /*4ca0*/  USEL UR39, UR4, URZ, UP1 ;  /* 0x000000ff04277287 */ /* 0x000fe40008800000 */
[----:B------:R-:W-:Y:S02]  /*4cb0*/  UIADD3 UR30, UPT, UPT, UR10, 0x20, URZ ;  /* 0x000000200a1e7890 */ /* 0x000fe4000fffe0ff */
[----:B------:R-:W-:Y:S01]  /*4cc0*/  @UP0 ULEA UR4, UR39, UR43, 0x3 ;  /* 0x0000002b27040291 */ /* 0x000fe2000f8e18ff */
[----:B------:R-:W-:Y:S01]  /*4cd0*/  LOP3.LUT R9, R9, UR5, RZ, 0x3c, !PT ;  /* 0x0000000509097c12 */ /* 0x000fe2000f8e3cff */
[----:B------:R-:W-:Y:S02]  /*4ce0*/  UIADD3 UR32, UPT, UPT, UR10, 0x40, URZ ;  /* 0x000000400a207890 */ /* 0x000fe4000fffe0ff */
[----:B------:R-:W-:Y:S01]  /*4cf0*/  UIADD3 UR34, UPT, UPT, UR10, 0x60, URZ ;  /* 0x000000600a227890 */ /* 0x000fe2000fffe0ff */
[----:B-1----:R-:W-:Y:S01]  /*4d00*/  @P0 SHF.L.U32 R3, R9, 0x1f, RZ ;  /* 0x0000001f09030819 */ /* 0x002fe200000006ff */
[----:B------:R-:W-:Y:S02]  /*4d10*/  UISETP.NE.U32.AND UP0, UPT, UR11, URZ, UPT ;  /* 0x000000ff0b00728c */ /* 0x000fe4000bf05070 */
[----:B------:R-:W-:Y:S01]  /*4d20*/  ULEA UR6, UR9, UR63, 0x8 ;  /* 0x0000003f09067291 */ /* 0x000fe2000f8e40ff */
[----:B------:R2:W3:Y:S01]  /*4d30*/  @P0 SYNCS.PHASECHK.TRANS64.TRYWAIT P1, [UR4], R3 ;  /* 0x00000003ff0005a7 */ /* 0x0004e20008021104 */
[----:B------:R-:W-:Y:S02]  /*4d40*/  ULEA UR4, UR9, UR62, 0xa ;  /* 0x0000003e09047291 */ /* 0x000fe4000f8e50ff */
[----:B------:R-:W-:Y:S02]  /*4d50*/  UIADD3 UR24, UPT, UPT, UR8, 0x20, URZ ;  /* 0x0000002008187890 */ /* 0x000fe4000fffe0ff */
        /* <DEDUP_REMOVED lines=10> */
[----:B------:R-:W-:Y:S01]  /*4e00*/  UIADD3 UR41, UPT, UPT, UR41, -0x1, URZ ;  /* 0xffffffff29297890 */ /* 0x000fe2000fffe0ff */
[----:B------:R-:W-:Y:S01]  /*4e10*/  UMOV UR11, 0x4008 ;  /* 0x00004008000b7882 */ /* 0x000fe20000000000 */
[----:B------:R-:W-:Y:S01]  /*4e20*/  UMOV UR31, 0x4008 ;  /* 0x00004008001f7882 */ /* 0x000fe20000000000 */
[----:B------:R1:W-:Y:S01]  /*4e30*/  UTCCP.T.S.2CTA.4x32dp128bit tmem[UR36+0x80], gdesc[UR10] ;  /* 0x0000800a240079e7 */ /* 0x0003e20009300000 */
[----:B------:R-:W-:Y:S01]  /*4e40*/  UTCCP.T.S.2CTA.4x32dp128bit tmem[UR36+0x84], gdesc[UR30] ;  /* 0x0000841e240079e7 */ /* 0x000fe20009300000 */
[----:B------:R-:W-:Y:S01]  /*4e50*/  UMOV UR33, 0x4008 ;  /* 0x0000400800217882 */ /* 0x000fe20000000000 */
[----:B------:R-:W-:Y:S01]  /*4e60*/  UMOV UR35, 0x4008 ;  /* 0x0000400800237882 */ /* 0x000fe20000000000 */
[----:B------:R-:W-:Y:S01]  /*4e70*/  UTCCP.T.S.2CTA.4x32dp128bit tmem[UR36+0x88], gdesc[UR32] ;  /* 0x00008820240079e7 */ /* 0x000fe20009300000 */
[----:B------:R-:W-:Y:S01]  /*4e80*/  UTCCP.T.S.2CTA.4x32dp128bit tmem[UR36+0x8c], gdesc[UR34] ;  /* 0x00008c22240079e7 */ /* 0x000fe20009300000 */
[----:B------:R-:W-:Y:S01]  /*4e90*/  UMOV UR9, 0x4008 ;  /* 0x0000400800097882 */ /* 0x000fe20000000000 */
[----:B------:R-:W-:Y:S01]  /*4ea0*/  UMOV UR25, 0x4008 ;  /* 0x0000400800197882 */ /* 0x000fe20000000000 */
[----:B------:R4:W-:Y:S01]  /*4eb0*/  UTCCP.T.S.2CTA.4x32dp128bit tmem[UR36+0x90], gdesc[UR8] ;  /* 0x00009008240079e7 */ /* 0x0009e20009300000 */
[----:B------:R2:W-:Y:S01]  /*4ec0*/  UTCCP.T.S.2CTA.4x32dp128bit tmem[UR36+0x94], gdesc[UR24] ;  /* 0x00009418240079e7 */ /* 0x0005e20009300000 */
[----:B------:R-:W-:Y:S01]  /*4ed0*/  UMOV UR27, 0x4008 ;  /* 0x00004008001b7882 */ /* 0x000fe20000000000 */
[----:B------:R-:W-:Y:S01]  /*4ee0*/  UMOV UR29, 0x4008 ;  /* 0x00004008001d7882 */ /* 0x000fe20000000000 */
[----:B------:R2:W-:Y:S01]  /*4ef0*/  UTCCP.T.S.2CTA.4x32dp128bit tmem[UR36+0x98], gdesc[UR26] ;  /* 0x0000981a240079e7 */ /* 0x0005e20009300000 */
[----:B------:R2:W-:Y:S01]  /*4f00*/  UTCCP.T.S.2CTA.4x32dp128bit tmem[UR36+0x9c], gdesc[UR28] ;  /* 0x00009c1c240079e7 */ /* 0x0005e20009300000 */
[----:B------:R-:W-:Y:S01]  /*4f10*/  UMOV UR7, 0x40004040 ;  /* 0x4000404000077882 */ /* 0x000fe20000000000 */
[----:B------:R-:W-:Y:S01]  /*4f20*/  UMOV UR5, 0x40004040 ;  /* 0x4000404000057882 */ /* 0x000fe20000000000 */
[----:B------:R-:W-:Y:S01]  /*4f30*/  UMOV UR23, 0x40004040 ;  /* 0x4000404000177882 */ /* 0x000fe20000000000 */
[----:B------:R2:W-:Y:S01]  /*4f40*/  UTCOMMA.2CTA.4X gdesc[UR4], gdesc[UR6], tmem[UR37], tmem[UR50], idesc[UR51], tmem[UR54], UP0 ;  /* 0x80363206040075ea */ /* 0x0005e20008200025 */
[----:B------:R-:W-:Y:S01]  /*4f50*/  UISETP.NE.AND UP0, UPT, UR38, UR52, UPT ;  /* 0x000000342600728c */ /* 0x000fe2000bf05270 */
[----:B------:R-:W-:Y:S01]  /*4f60*/  UMOV UR21, 0x40004040 ;  /* 0x4000404000157882 */ /* 0x000fe20000000000 */
[----:B------:R-:W-:Y:S01]  /*4f70*/  UMOV UR19, 0x40004040 ;  /* 0x4000404000137882 */ /* 0x000fe20000000000 */
[----:B------:R2:W-:Y:S01]  /*4f80*/  UTCOMMA.2CTA.4X gdesc[UR20], gdesc[UR22], tmem[UR37], tmem[UR48], idesc[UR49], tmem[UR60], UPT ;  /* 0x803c3016140075ea */ /* 0x0005e2000ba00025 */
[----:B------:R-:W-:Y:S01]  /*4f90*/  UMOV UR17, 0x40004040 ;  /* 0x4000404000117882 */ /* 0x000fe20000000000 */
[----:B------:R-:W-:Y:S01]  /*4fa0*/  UMOV UR15, 0x40004040 ;  /* 0x40004040000f7882 */ /* 0x000fe20000000000 */
[----:B------:R2:W-:Y:S01]  /*4fb0*/  UTCOMMA.2CTA.4X gdesc[UR16], gdesc[UR18], tmem[UR37], tmem[UR46], idesc[UR47], tmem[UR58], UPT ;  /* 0x803a2e12100075ea */ /* 0x0005e2000ba00025 */
[----:B------:R-:W-:Y:S01]  /*4fc0*/  UMOV UR13, 0x40004040 ;  /* 0x40004040000d7882 */ /* 0x000fe20000000000 */
[----:B-1----:R-:W-:Y:S01]  /*4fd0*/  UMOV UR11, 0x1 ;  /* 0x00000001000b7882 */ /* 0x002fe20000000000 */
[----:B------:R2:W-:Y:S01]  /*4fe0*/  UTCOMMA.2CTA.4X gdesc[UR12], gdesc[UR14], tmem[UR37], tmem[UR44], idesc[UR45], tmem[UR56], UPT ;  /* 0x80382c0e0c0075ea */ /* 0x0005e2000ba00025 */
[----:B------:R2:W-:Y:S01]  /*4ff0*/  UTCBAR.2CTA.MULTICAST [UR42], URZ, UR53 ;  /* 0x000000ff2a0073e9 */ /* 0x0005e20008200835 */
[----:B----4-:R-:W-:Y:S01]  /*5000*/  UMOV UR9, UR39 ;  /* 0x0000002700097c82 */ /* 0x010fe20008000000 */
[----:B------:R-:W-:Y:S05]  /*5010*/  BRA.U UP0, `(.L_x_83) ;  /* 0xfffffff900ec7547 */ /* 0x000fea000b83ffff */
.L_x_80:
[----:B--2---:R-:W-:Y:S01]  /*5020*/  UIADD3 UR4, UPT, UPT, UR67, 0xe0, URZ ;  /* 0x000000e043047890 */ /* 0x004fe2000fffe0ff */
[----:B------:R-:W-:-:S08]  /*5030*/  UMOV UR38, UR52 ;  /* 0x0000003400267c82 */ /* 0x000fd00008000000 */
[----:B------:R2:W-:Y:S01]  /*5040*/  UTCBAR.2CTA.MULTICAST [UR4], URZ, UR73 ;  /* 0x000000ff040073e9 */ /* 0x0005e20008200849 */
[----:B------:R-:W-:Y:S02]  /*5050*/  NOP ;  /* 0x0000000000007918 */ /* 0x000fe40000000000 */
.L_x_78:
[----:B------:R-:W-:Y:S01]  /*5060*/  R2UR UR5, R90 ;  /* 0x000000005a0572ca */ /* 0x000fe200000e0000 */
[----:B--2---:R-:W-:Y:S01]  /*5070*/  UIADD3 UR4, UPT, UPT, UR69, 0x1, URZ ;  /* 0x0000000145047890 */ /* 0x004fe2000fffe0ff */
[----:B------:R-:W-:-:S03]  /*5080*/  ISETP.NE.AND P0, PT, R11, 0x2, PT ;  /* 0x000000020b00780c */ /* 0x000fc60003f05270 */
[----:B------:R-:W-:Y:S01]  /*5090*/  UISETP.NE.AND UP0, UPT, UR4, 0x2, UPT ;  /* 0x000000020400788c */ /* 0x000fe2000bf05270 */
[----:B-1----:R-:W-:Y:S02]  /*50a0*/  SEL R3, RZ, 0x1, P0 ;  /* 0x00000001ff037807 */ /* 0x002fe40000000000 */
[----:B------:R-:W-:Y:S01]  /*50b0*/  SEL R11, R11, RZ, P0 ;  /* 0x000000ff0b0b7207 */ /* 0x000fe20000000000 */
[----:B------:R-:W-:Y:S01]  /*50c0*/  USEL UR69, UR4, URZ, UP0 ;  /* 0x000000ff04457287 */ /* 0x000fe20008000000 */
[----:B------:R-:W-:-:S03]  /*50d0*/  LOP3.LUT R10, R10, R3, RZ, 0x3c, !PT ;  /* 0x000000030a0a7212 */ /* 0x000fc600078e3cff */
[----:B------:R-:W-:Y:S02]  /*50e0*/  UIADD3 UR25, UPT, UPT, UR66, UR5, URZ ;  /* 0x0000000542197290 */ /* 0x000fe4000fffe0ff */
[----:B------:R-:W-:-:S06]  /*50f0*/  USEL UR5, URZ, 0x1, UP0 ;  /* 0x00000001ff057887 */ /* 0x000fcc0008000000 */
[----:B------:R-:W-:Y:S01]  /*5100*/  LOP3.LUT R12, R12, UR5, RZ, 0x3c, !PT ;  /* 0x000000050c0c7c12 */ /* 0x000fe2000f8e3cff */
[----:B------:R-:W-:Y:S06]  /*5110*/  BRA.U UP2, `(.L_x_84) ;  /* 0xfffffff1026c7547 */ /* 0x000fec000b83ffff */
[----:B------:R-:W1:Y:S01]  /*5120*/  S2UR UR8, SR_CgaCtaId ;  /* 0x00000000000879c3 */ /* 0x000e620000008800 */
[----:B------:R-:W-:Y:S02]  /*5130*/  ELECT P0, URZ, PT ;  /* 0x0000000000ff782f */ /* 0x000fe40003800000 */
[----:B------:R-:W-:Y:S01]  /*5140*/  R2UR UR5, R2 ;  /* 0x00000000020572ca */ /* 0x000fe200000e0000 */
[----:B------:R-:W-:Y:S01]  /*5150*/  UMOV UR4, 0x40 ;  /* 0x0000004000047882 */ /* 0x000fe20000000000 */
[----:B------:R-:W-:-:S03]  /*5160*/  IMAD.MOV.U32 R2, RZ, RZ, 0x1 ;  /* 0x00000001ff027424 */ /* 0x000fc600078e00ff */
[----:B------:R-:W-:Y:S08]  /*5170*/  UVIRTCOUNT.DEALLOC.SMPOOL 0x80 ;  /* 0x000000800000784c */ /* 0x000ff00000000000 */
[----:B------:R-:W-:Y:S02]  /*5180*/  UISETP.NE.AND UP0, UPT, UR5, URZ, UPT ;  /* 0x000000ff0500728c */ /* 0x000fe4000bf05270 */
[----:B-1----:R-:W-:-:S09]  /*5190*/  ULEA UR8, UR8, UR4, 0x18 ;  /* 0x0000000408087291 */ /* 0x002fd2000f8ec0ff */
[----:B------:R1:W-:Y:S01]  /*51a0*/  @P0 STS.U8 [UR8+0x1c], R2 ;  /* 0x00001c02ff000988 */ /* 0x0003e20008000008 */
[----:B------:R-:W-:Y:S05]  /*51b0*/  BRA.U UP0, `(.L_x_85) ;  /* 0x0000000100587547 */ /* 0x000fea000b800000 */
[----:B------:R-:W-:Y:S01]  /*51c0*/  UIADD3 UR5, UPT, UPT, UR43, 0xf0, URZ ;  /* 0x000000f02b057890 */ /* 0x000fe2000fffe0ff */
[----:B------:R-:W-:-:S03]  /*51d0*/  SHF.L.U32 R3, R12, 0x1f, RZ ;  /* 0x0000001f0c037819 */ /* 0x000fc600000006ff */
[----:B------:R-:W-:-:S09]  /*51e0*/  ULEA UR4, UR69, UR5, 0x3 ;  /* 0x0000000545047291 */ /* 0x000fd2000f8e18ff */
[----:B------:R-:W2:Y:S02]  /*51f0*/  SYNCS.PHASECHK.TRANS64.TRYWAIT P0, [UR4], R3 ;  /* 0x00000003ff0075a7 */ /* 0x000ea40008001104 */
[----:B--2---:R-:W-:Y:S05]  /*5200*/  @!P0 BRA `(.L_x_86) ;  /* 0x0000004800748947 */ /* 0x004fea0003800000 */
.L_x_172:
[----:B------:R-:W-:-:S04]  /*5210*/  UIADD3 UR4, UPT, UPT, UR69, 0x1, URZ ;  /* 0x0000000145047890 */ /* 0x000fc8000fffe0ff */
[----:B------:R-:W-:-:S04]  /*5220*/  UISETP.NE.AND UP1, UPT, UR4, 0x2, UPT ;  /* 0x000000020400788c */ /* 0x000fc8000bf25270 */
[----:B------:R-:W-:Y:S02]  /*5230*/  USEL UR6, URZ, 0x1, UP1 ;  /* 0x00000001ff067887 */ /* 0x000fe40008800000 */
[----:B------:R-:W-:-:S04]  /*5240*/  USEL UR4, UR4, URZ, UP1 ;  /* 0x000000ff04047287 */ /* 0x000fc80008800000 */
[----:B------:R-:W-:Y:S01]  /*5250*/  ULEA UR4, UR4, UR5, 0x3 ;  /* 0x0000000504047291 */ /* 0x000fe2000f8e18ff */
[----:B-1----:R-:W-:-:S04]  /*5260*/  LOP3.LUT R3, R12, UR6, RZ, 0x3c, !PT ;  /* 0x000000060c037c12 */ /* 0x002fc8000f8e3cff */
[----:B------:R-:W-:Y:S01]  /*5270*/  SHF.L.U32 R3, R3, 0x1f, RZ ;  /* 0x0000001f03037819 */ /* 0x000fe200000006ff */
[----:B------:R-:W-:-:S04]  /*5280*/  IMAD.U32 R2, RZ, RZ, UR4 ;  /* 0x00000004ff027e24 */ /* 0x000fc8000f8e00ff */
[----:B------:R1:W2:Y:S03]  /*5290*/  SYNCS.PHASECHK.TRANS64.TRYWAIT P0, [R2+URZ], R3 ;  /* 0x00000003020075a7 */ /* 0x0002a600080011ff */
[----:B--2---:R-:W-:Y:S05]  /*52a0*/  @!P0 NANOSLEEP.SYNCS 0x989680 ;  /* 0x009896800000895d */ /* 0x004fea0003900000 */
[----:B------:R-:W2:Y:S02]  /*52b0*/  @!P0 SYNCS.PHASECHK.TRANS64 P0, [R2+URZ], R3 ;  /* 0x00000003020085a7 */ /* 0x000ea400080010ff */
[----:B--2---:R-:W-:Y:S05]  /*52c0*/  @P0 BRA `(.L_x_87) ;  /* 0x0000000000240947 */ /* 0x004fea0003800000 */
.L_x_88:
[----:B--2---:R2:W4:Y:S02]  /*52d0*/  SYNCS.PHASECHK.TRANS64.TRYWAIT P0, [R2+URZ], R3 ;  /* 0x00000003020075a7 */ /* 0x00452400080011ff */
[----:B----4-:R-:W-:Y:S05]  /*52e0*/  @!P0 NANOSLEEP.SYNCS 0x989680 ;  /* 0x009896800000895d */ /* 0x010fea0003900000 */
[----:B------:R-:W4:Y:S02]  /*52f0*/  @!P0 SYNCS.PHASECHK.TRANS64 P0, [R2+URZ], R3 ;  /* 0x00000003020085a7 */ /* 0x000f2400080010ff */
[----:B----4-:R-:W-:Y:S05]  /*5300*/  @!P0 BRA `(.L_x_88) ;  /* 0xfffffffc00f08947 */ /* 0x010fea000383ffff */
[----:B------:R-:W-:Y:S05]  /*5310*/  BRA `(.L_x_87) ;  /* 0x0000000000107947 */ /* 0x000fea0003800000 */
.L_x_85:
[----:B------:R-:W-:Y:S01]  /*5320*/  R2UR UR5, R0 ;  /* 0x00000000000572ca */ /* 0x000fe200000e0000 */
[----:B------:R-:W-:-:S12]  /*5330*/  UIADD3 UR4, UPT, UPT, UR43, 0x120, URZ ;  /* 0x000001202b047890 */ /* 0x000fd8000fffe0ff */
[----:B------:R-:W-:-:S09]  /*5340*/  UPRMT UR4, UR5, 0x654, UR4 ;  /* 0x0000065405047896 */ /* 0x000fd20008000004 */
[----:B------:R-:W-:Y:S03]  /*5350*/  SYNCS.ARRIVE.TRANS64.RED.A1T0 RZ, [UR4], RZ ;  /* 0x000000ffffff79a7 */ /* 0x000fe60008100404 */
.L_x_87:
[----:B-12---:R-:W-:Y:S01]  /*5360*/  SHF.L.U32 R3, RZ, 0x1f, RZ ;  /* 0x0000001fff037819 */ /* 0x006fe200000006ff */
[----:B------:R-:W-:Y:S01]  /*5370*/  UIADD3 UR4, UPT, UPT, UR43, 0x120, URZ ;  /* 0x000001202b047890 */ /* 0x000fe2000fffe0ff */
[----:B------:R-:W-:Y:S02]  /*5380*/  PLOP3.LUT P0, PT, PT, PT, UP0, 0x80, 0x8 ;  /* 0x000000000008781c */ /* 0x000fe40003f0f008 */
[----:B---3--:R-:W1:Y:S02]  /*5390*/  SYNCS.PHASECHK.TRANS64.TRYWAIT P1, [UR43+0x120], R3 ;  /* 0x00012003ff0075a7 */ /* 0x008e64000802112b */
[----:B-1----:R-:W-:Y:S09]  /*53a0*/  @!P1 BRA `(.L_x_89) ;  /* 0x0000004800249947 */ /* 0x002ff20003800000 */
.L_x_174:
[----:B------:R-:W-:Y:S01]  /*53b0*/  R2UR UR5, R0 ;  /* 0x00000000000572ca */ /* 0x000fe200000e0000 */
[----:B------:R-:W-:-:S12]  /*53c0*/  UMOV UR6, 0x1 ;  /* 0x0000000100067882 */ /* 0x000fd80000000000 */
[----:B------:R-:W-:-:S03]  /*53d0*/  @!UP0 UPRMT UR4, UR5, 0x654, UR4 ;  /* 0x0000065405048896 */ /* 0x000fc60008000004 */
[----:B------:R-:W-:-:S06]  /*53e0*/  UMOV UR5, 0xffff ;  /* 0x0000ffff00057882 */ /* 0x000fcc0000000000 */
[----:B------:R-:W-:Y:S01]  /*53f0*/  @!P0 SYNCS.ARRIVE.TRANS64.RED.A1T0 RZ, [UR4], RZ ;  /* 0x000000ffffff89a7 */ /* 0x000fe20008100404 */
[----:B------:R-:W-:Y:S01]  /*5400*/  NOP ;  /* 0x0000000000007918 */ /* 0x000fe20000000000 */
[----:B------:R-:W2:Y:S01]  /*5410*/  LDS R0, [UR8+0x14] ;  /* 0x00001408ff007984 */ /* 0x000ea20008000800 */
[----:B------:R-:W-:-:S04]  /*5420*/  ULOP3.LUT UR4, UR36, 0xffff, URZ, 0xc0, !UPT ;  /* 0x0000ffff24047892 */ /* 0x000fc8000f8ec0ff */
[----:B------:R-:W-:-:S04]  /*5430*/  USHF.R.U32.HI UR4, URZ, 0x5, UR4 ;  /* 0x00000005ff047899 */ /* 0x000fc80008011604 */
[----:B------:R-:W-:Y:S02]  /*5440*/  USHF.L.U32 UR5, UR5, UR4, URZ ;  /* 0x0000000405057299 */ /* 0x000fe400080006ff */
[----:B------:R-:W-:-:S04]  /*5450*/  USHF.L.U32 UR4, UR6, UR4, URZ ;  /* 0x0000000406047299 */ /* 0x000fc800080006ff */
[----:B--2---:R-:W-:-:S04]  /*5460*/  LOP3.LUT R0, R0, UR5, RZ, 0xc0, !PT ;  /* 0x0000000500007c12 */ /* 0x004fc8000f8ec0ff */
[----:B------:R-:W-:-:S13]  /*5470*/  ISETP.NE.AND P0, PT, R0, UR5, PT ;  /* 0x0000000500007c0c */ /* 0x000fda000bf05270 */
[----:B------:R-:W-:Y:S05]  /*5480*/  @P0 BRA `(.L_x_90) ;  /* 0x0000000000580947 */ /* 0x000fea0003800000 */
[----:B------:R-:W2:Y:S02]  /*5490*/  LDS R0, [UR8+0x18] ;  /* 0x00001808ff007984 */ /* 0x000ea40008000800 */
[----:B--2---:R-:W-:-:S04]  /*54a0*/  LOP3.LUT R0, R0, UR4, RZ, 0xc0, !PT ;  /* 0x0000000400007c12 */ /* 0x004fc8000f8ec0ff */
[----:B------:R-:W-:-:S13]  /*54b0*/  ISETP.NE.AND P0, PT, R0, UR4, PT ;  /* 0x0000000400007c0c */ /* 0x000fda000bf05270 */
[----:B------:R-:W-:Y:S05]  /*54c0*/  @P0 BRA `(.L_x_91) ;  /* 0x00000000003c0947 */ /* 0x000fea0003800000 */
[----:B-1----:R-:W1:Y:S01]  /*54d0*/  S2R R2, SR_LANEID ;  /* 0x0000000000027919 */ /* 0x002e620000000000 */
[----:B------:R-:W-:Y:S01]  /*54e0*/  ULOP3.LUT UR5, URZ, UR5, URZ, 0x33, !UPT ;  /* 0x00000005ff057292 */ /* 0x000fe2000f8e33ff */
[----:B------:R-:W-:Y:S01]  /*54f0*/  LOP3.LUT R4, RZ, UR4, RZ, 0x33, !PT ;  /* 0x00000004ff047c12 */ /* 0x000fe2000f8e33ff */
[----:B------:R-:W-:Y:S02]  /*5500*/  VOTEU.ANY UR4, UPT, PT ;  /* 0x0000000000047886 */ /* 0x000fe400038e0100 */
[----:B------:R-:W-:Y:S01]  /*5510*/  UFLO.U32 UR4, UR4 ;  /* 0x00000004000472bd */ /* 0x000fe200080e0000 */
[----:B------:R-:W2:Y:S01]  /*5520*/  REDUX UR6, R4 ;  /* 0x00000000040673c4 */ /* 0x000ea20000000000 */
[----:B------:R-:W-:-:S06]  /*5530*/  IMAD.U32 R0, RZ, RZ, UR5 ;  /* 0x00000005ff007e24 */ /* 0x000fcc000f8e00ff */
[----:B------:R3:W-:Y:S01]  /*5540*/  UTCATOMSWS.AND URZ, UR5 ;  /* 0x0000000500ff79e3 */ /* 0x0007e20008000000 */
[----:B------:R-:W4:Y:S01]  /*5550*/  REDUX UR7, R0 ;  /* 0x00000000000773c4 */ /* 0x000f220000000000 */
[----:B-1----:R-:W-:Y:S01]  /*5560*/  ISETP.EQ.U32.AND P0, PT, R2, UR4, PT ;  /* 0x0000000402007c0c */ /* 0x002fe2000bf02070 */
[----:B--2---:R-:W-:Y:S01]  /*5570*/  IMAD.U32 R2, RZ, RZ, UR6 ;  /* 0x00000006ff027e24 */ /* 0x004fe2000f8e00ff */
[----:B----4-:R-:W-:-:S11]  /*5580*/  MOV R3, UR7 ;  /* 0x0000000700037c02 */ /* 0x010fd60008000f00 */
[----:B------:R3:W-:Y:S04]  /*5590*/  @P0 ATOMS.AND RZ, [UR8+0x14], R3 ;  /* 0x00001403ffff098c */ /* 0x0007e8000a800008 */
[----:B------:R3:W-:Y:S01]  /*55a0*/  @P0 ATOMS.AND RZ, [UR8+0x18], R2 ;  /* 0x00001802ffff098c */ /* 0x0007e2000a800008 */
[----:B------:R-:W-:Y:S05]  /*55b0*/  BRA `(.L_x_92) ;  /* 0x0000000000147947 */ /* 0x000fea0003800000 */
.L_x_91:
[----:B-1----:R-:W-:Y:S02]  /*55c0*/  MOV R2, 0x55e0 ;  /* 0x000055e000027802 */ /* 0x002fe40000000f00 */
[----:B-----5:R-:W-:Y:S05]  /*55d0*/  CALL.REL.NOINC `($__internal_0_$__cuda_sm10x_tcgen05_guardrail_trap_col_being_dealloced_not_returned_by_alloc) ;  /* 0x00000048008c7944 */ /* 0x020fea0003c00000 */
[----:B------:R-:W-:Y:S05]  /*55e0*/  BRA `(.L_x_92) ;  /* 0x0000000000087947 */ /* 0x000fea0003800000 */
.L_x_90:
[----:B-1----:R-:W-:Y:S02]  /*55f0*/  MOV R2, 0x5610 ;  /* 0x0000561000027802 */ /* 0x002fe40000000f00 */
[----:B-----5:R-:W-:Y:S05]  /*5600*/  CALL.REL.NOINC `($__internal_2_$__cuda_sm10x_tcgen05_guardrail_trap_unallocated_columns_being_dealloced) ;  /* 0x0000004800987944 */ /* 0x020fea0003c00000 */
.L_x_92:
[----:B------:R-:W-:Y:S01]  /*5610*/  NOP ;  /* 0x0000000000007918 */ /* 0x000fe20000000000 */
[----:B---3--:R-:W-:Y:S05]  /*5620*/  EXIT ;  /* 0x000000000000794d */ /* 0x008fea0003800000 */
.L_x_63:
[----:B------:R-:W-:-:S09]  /*5630*/  UISETP.NE.OR UP0, UPT, UR22, 0x3, !UP5 ;  /* 0x000000031600788c */ /* 0x000fd2000ef05670 */
[----:B------:R-:W-:Y:S05]  /*5640*/  BRA.U UP0, `(.L_x_93) ;  /* 0x0000000d00f07547 */ /* 0x000fea000b800000 */
[----:B------:R-:W1:Y:S01]  /*5650*/  LDCU UR33, c[0x0][0x370] ;  /* 0x00006e00ff2177ac */ /* 0x000e620008000800 */
[----:B------:R-:W2:Y:S01]  /*5660*/  LDC.64 R16, c[0x0][0x348] ;  /* 0x0000d200ff107b82 */ /* 0x000ea20000000a00 */
[----:B------:R-:W-:Y:S02]  /*5670*/  HFMA2 R13, -RZ, RZ, 0, 0 ;  /* 0x00000000ff0d7431 */ /* 0x000fe400000001ff */
[----:B------:R-:W-:Y:S01]  /*5680*/  IMAD.MOV.U32 R15, RZ, RZ, 0x1 ;  /* 0x00000001ff0f7424 */ /* 0x000fe200078e00ff */
[----:B------:R-:W1:Y:S01]  /*5690*/  LDCU.128 UR28, c[0x0][0xf10] ;  /* 0x0001e200ff1c77ac */ /* 0x000e620008000c00 */
[----:B------:R-:W-:Y:S01]  /*56a0*/  IMAD.MOV.U32 R14, RZ, RZ, RZ ;  /* 0x000000ffff0e7224 */ /* 0x000fe200078e00ff */
[----:B------:R-:W-:Y:S01]  /*56b0*/  MOV R7, 0x2000 ;  /* 0x0000200000077802 */ /* 0x000fe20000000f00 */
[----:B------:R-:W3:Y:S01]  /*56c0*/  LDCU UR32, c[0x0][0x374] ;  /* 0x00006e80ff2077ac */ /* 0x000ee20008000800 */
[----:B------:R-:W4:Y:S01]  /*56d0*/  LDC.64 R2, c[0x0][0xc88] ;  /* 0x00032200ff027b82 */ /* 0x000f220000000a00 */
[----:B------:R-:W3:Y:S01]  /*56e0*/  LDCU UR15, c[0x0][0xf0c] ;  /* 0x0001e180ff0f77ac */ /* 0x000ee20008000800 */
[----:B------:R-:W3:Y:S06]  /*56f0*/  LDCU UR37, c[0x0][0xf20] ;  /* 0x0001e400ff2577ac */ /* 0x000eec0008000800 */
[----:B------:R-:W2:Y:S01]  /*5700*/  LDC.64 R4, c[0x0][0xc90] ;  /* 0x00032400ff047b82 */ /* 0x000ea20000000a00 */
[----:B------:R-:W3:Y:S01]  /*5710*/  LDCU UR4, c[0x0][0xf30] ;  /* 0x0001e600ff0477ac */ /* 0x000ee20008000800 */
[----:B-1----:R-:W-:-:S02]  /*5720*/  UIMAD.WIDE.U32 UR6, UR33, UR28, URZ ;  /* 0x0000001c210672a5 */ /* 0x002fc4000f8e00ff */
[----:B---3--:R-:W-:Y:S01]  /*5730*/  UIMAD.WIDE.U32 UR8, UR32, UR31, URZ ;  /* 0x0000001f200872a5 */ /* 0x008fe2000f8e00ff */
[----:B------:R-:W-:Y:S01]  /*5740*/  UMOV UR24, 0x400 ;  /* 0x0000040000187882 */ /* 0x000fe20000000000 */
[----:B------:R-:W-:-:S03]  /*5750*/  UPLOP3.LUT UP3, UPT, UPT, UPT, UPT, 0x40, 0x4 ;  /* 0x000000000004789c */ /* 0x000fc60003f6e870 */
[----:B------:R-:W-:Y:S01]  /*5760*/  UMOV UR6, UR7 ;  /* 0x0000000700067c82 */ /* 0x000fe20008000000 */
[----:B------:R-:W-:Y:S01]  /*5770*/  UISETP.GE.AND UP0, UPT, UR40, 0x1, UPT ;  /* 0x000000012800788c */ /* 0x000fe2000bf06270 */
[----:B------:R-:W-:Y:S01]  /*5780*/  UMOV UR34, UR9 ;  /* 0x0000000900227c82 */ /* 0x000fe20008000000 */
[----:B------:R-:W-:Y:S01]  /*5790*/  UISETP.NE.AND UP4, UPT, UR40, 0x1, UPT ;  /* 0x000000012800788c */ /* 0x000fe2000bf85270 */
[----:B------:R-:W1:Y:S01]  /*57a0*/  LDCU.64 UR16, c[0x0][0xf28] ;  /* 0x0001e500ff1077ac */ /* 0x000e620008000a00 */
[----:B------:R-:W-:Y:S02]  /*57b0*/  ULEA UR24, UR60, UR24, 0x18 ;  /* 0x000000183c187291 */ /* 0x000fe4000f8ec0ff */
[----:B------:R-:W-:Y:S02]  /*57c0*/  UISETP.NE.AND UP6, UPT, UR15, 0x1, UPT ;  /* 0x000000010f00788c */ /* 0x000fe4000bfc5270 */
[----:B------:R-:W-:Y:S02]  /*57d0*/  UISETP.NE.AND UP5, UPT, UR30, 0x1, UPT ;  /* 0x000000011e00788c */ /* 0x000fe4000bfa5270 */
[----:B------:R-:W-:-:S02]  /*57e0*/  USHF.R.U32.HI UR35, URZ, UR29, UR6 ;  /* 0x0000001dff237299 */ /* 0x000fc40008011606 */
[----:B------:R-:W-:Y:S02]  /*57f0*/  USHF.R.U32.HI UR34, URZ, UR37, UR34 ;  /* 0x00000025ff227299 */ /* 0x000fe40008011622 */
[----:B------:R-:W-:Y:S01]  /*5800*/  UISETP.NE.AND UP2, UPT, UR4, 0x1, UPT ;  /* 0x000000010400788c */ /* 0x000fe2000bf45270 */
[----:B------:R-:W-:-:S10]  /*5810*/  UMOV UR12, URZ ;  /* 0x000000ff000c7c82 */ /* 0x000fd40008000000 */
.L_x_102:
[C---:B------:R-:W-:Y:S02]  /*5820*/  LEA R12, R14.reuse, UR24, 0x3 ;  /* 0x000000180e0c7c11 */ /* 0x040fe4000f8e18ff */
[----:B------:R-:W-:Y:S02]  /*5830*/  SHF.L.U32 R9, R13, 0x1f, RZ ;  /* 0x0000001f0d097819 */ /* 0x000fe400000006ff */
[----:B------:R-:W-:Y:S02]  /*5840*/  LEA R10, R14, UR24, 0x4 ;  /* 0x000000180e0a7c11 */ /* 0x000fe4000f8e20ff */
[----:B---3--:R-:W3:Y:S02]  /*5850*/  SYNCS.PHASECHK.TRANS64.TRYWAIT P0, [R12+URZ+0xc0], R9 ;  /* 0x0000c0090c0075a7 */ /* 0x008ee400080011ff */
[----:B---3--:R-:W-:Y:S05]  /*5860*/  @!P0 BRA `(.L_x_94) ;  /* 0x00000044000c8947 */ /* 0x008fea0003800000 */
.L_x_175:
[----:B---3--:R-:W3:Y:S01]  /*5870*/  LDS.128 R8, [R10+0x130] ;  /* 0x000130000a087984 */ /* 0x008ee20000000c00 */
[----:B------:R-:W-:Y:S01]  /*5880*/  UISETP.GE.AND UP0, UPT, UR40, 0x1, UPT ;  /* 0x000000012800788c */ /* 0x000fe2000bf06270 */
[----:B------:R-:W-:Y:S01]  /*5890*/  @!PT LDS RZ, [RZ] ;  /* 0x00000000fffff984 */ /* 0x000fe20000000800 */
[----:B------:R-:W-:Y:S01]  /*58a0*/  @!PT LDS RZ, [RZ] ;  /* 0x00000000fffff984 */ /* 0x000fe20000000800 */
[----:B------:R-:W-:Y:S01]  /*58b0*/  @!PT LDS RZ, [RZ] ;  /* 0x00000000fffff984 */ /* 0x000fe20000000800 */
[----:B------:R-:W-:Y:S01]  /*58c0*/  @!PT LDS RZ, [RZ] ;  /* 0x00000000fffff984 */ /* 0x000fe20000000800 */
[----:B------:R1:W-:Y:S06]  /*58d0*/  MEMBAR.ALL.CTA ;  /* 0x0000000000007992 */ /* 0x0003ec0000008000 */
[----:B-1----:R-:W1:Y:S01]  /*58e0*/  FENCE.VIEW.ASYNC.S ;  /* 0x00000000000073c6 */ /* 0x002e620000000000 */
[----:B---3--:R-:W-:Y:S11]  /*58f0*/  LOP3.LUT P0, RZ, R10, 0x1, RZ, 0xc0, !PT ;  /* 0x000000010aff7812 */ /* 0x008ff6000780c0ff */
[----:B------:R-:W-:Y:S02]  /*5900*/  @!UPT UIADD3 URZ, UPT, UPT, URZ, URZ, URZ ;  /* 0x000000fffffff290 */ /* 0x000fe4000fffe0ff */
[----:B-1----:R-:W-:Y:S01]  /*5910*/  VOTEU.ANY UP1, P0 ;  /* 0x0000000000ff7886 */ /* 0x002fe20000020100 */
[----:B------:R-:W-:Y:S11]  /*5920*/  PLOP3.LUT P0, PT, PT, PT, UP1, 0x80, 0x8 ;  /* 0x000000000008781c */ /* 0x000ff60003f0f018 */
[----:B------:R-:W-:Y:S02]  /*5930*/  @!UPT UIADD3 URZ, UPT, UPT, URZ, URZ, URZ ;  /* 0x000000fffffff290 */ /* 0x000fe4000fffe0ff */
[----:B------:R-:W-:Y:S02]  /*5940*/  @P0 SHF.R.U32.HI R0, RZ, 0x10, R9 ;  /* 0x00000010ff000819 */ /* 0x000fe40000011609 */
[----:B------:R-:W-:Y:S02]  /*5950*/  @P0 MOV R6, R8 ;  /* 0x0000000800060202 */ /* 0x000fe40000000f00 */
[----:B------:R-:W-:Y:S01]  /*5960*/  @P0 R2UR UR4, R0 ;  /* 0x00000000000402ca */ /* 0x000fe200000e0000 */
[----:B------:R-:W-:Y:S01]  /*5970*/  VIADD R0, R12, 0xd0 ;  /* 0x000000d00c007836 */ /* 0x000fe20000000000 */
[----:B------:R-:W-:Y:S02]  /*5980*/  @P0 LOP3.LUT R8, R9, 0xffff, RZ, 0xc0, !PT ;  /* 0x0000ffff09080812 */ /* 0x000fe400078ec0ff */
[----:B------:R-:W-:Y:S02]  /*5990*/  @P0 R2UR UR6, R6 ;  /* 0x00000000060602ca */ /* 0x000fe400000e0000 */
[----:B------:R-:W-:Y:S02]  /*59a0*/  PRMT R0, RZ, 0x654, R0 ;  /* 0x00000654ff007816 */ /* 0x000fe40000000000 */
[----:B------:R-:W-:Y:S02]  /*59b0*/  @P0 R2UR UR5, R8 ;  /* 0x00000000080502ca */ /* 0x000fe400000e0000 */
[----:B------:R1:W-:Y:S03]  /*59c0*/  SYNCS.ARRIVE.TRANS64.RED.A1T0 RZ, [R0+URZ], RZ ;  /* 0x000000ff00ff79a7 */ /* 0x0003e600081004ff */
[----:B------:R-:W-:Y:S04]  /*59d0*/  @UP1 UMOV UR27, UR4 ;  /* 0x00000004001b1c82 */ /* 0x000fe80008000000 */
[----:B------:R-:W-:Y:S04]  /*59e0*/  @UP1 UMOV UR14, UR6 ;  /* 0x00000006000e1c82 */ /* 0x000fe80008000000 */
[----:B------:R-:W-:Y:S01]  /*59f0*/  @UP1 UMOV UR13, UR5 ;  /* 0x00000005000d1c82 */ /* 0x000fe20008000000 */
[----:B------:R-:W-:Y:S05]  /*5a00*/  BRA.U !UP0, `(.L_x_95) ;  /* 0x0000000108a47547 */ /* 0x000fea000b800000 */
[----:B------:R-:W-:Y:S02]  /*5a10*/  UIMAD.WIDE.U32 UR8, UR13, UR31, URZ ;  /* 0x0000001f0d0872a5 */ /* 0x000fe4000f8e00ff */
[----:B------:R-:W-:Y:S02]  /*5a20*/  UIMAD.WIDE.U32 UR10, UR14, UR28, URZ ;  /* 0x0000001c0e0a72a5 */ /* 0x000fe4000f8e00ff */
[----:B------:R-:W-:Y:S02]  /*5a30*/  USEL UR4, UR32, UR34, !UP5 ;  /* 0x0000002220047287 */ /* 0x000fe4000e800000 */
[----:B------:R-:W-:Y:S02]  /*5a40*/  USEL UR7, UR33, UR35, !UP6 ;  /* 0x0000002321077287 */ /* 0x000fe4000f000000 */
[----:B------:R-:W-:Y:S02]  /*5a50*/  UIMAD.WIDE.U32 UR18, UR4, UR16, URZ ;  /* 0x00000010041272a5 */ /* 0x000fe4000f8e00ff */
[----:B------:R-:W-:Y:S01]  /*5a60*/  UIMAD.WIDE.U32 UR20, UR7, UR16, URZ ;  /* 0x00000010071472a5 */ /* 0x000fe2000f8e00ff */
[----:B------:R-:W-:Y:S02]  /*5a70*/  UMOV UR5, UR9 ;  /* 0x0000000900057c82 */ /* 0x000fe40008000000 */
[----:B------:R-:W-:Y:S03]  /*5a80*/  USHF.R.U32.HI UR6, URZ, UR37, UR5 ;  /* 0x00000025ff067299 */ /* 0x000fe60008011605 */
[----:B------:R-:W-:Y:S01]  /*5a90*/  UMOV UR5, UR11 ;  /* 0x0000000b00057c82 */ /* 0x000fe20008000000 */
[----:B------:R-:W-:Y:S02]  /*5aa0*/  USEL UR6, UR13, UR6, !UP5 ;  /* 0x000000060d067287 */ /* 0x000fe4000e800000 */
[----:B------:R-:W-:Y:S02]  /*5ab0*/  USHF.R.U32.HI UR8, URZ, UR29, UR5 ;  /* 0x0000001dff087299 */ /* 0x000fe40008011605 */
[----:B------:R-:W-:Y:S01]  /*5ac0*/  UIMAD.WIDE.U32 UR10, UR6, UR16, URZ ;  /* 0x00000010060a72a5 */ /* 0x000fe2000f8e00ff */
[----:B------:R-:W-:Y:S02]  /*5ad0*/  UMOV UR5, UR19 ;  /* 0x0000001300057c82 */ /* 0x000fe40008000000 */
[----:B------:R-:W-:Y:S03]  /*5ae0*/  @UP4 USHF.R.U32.HI UR4, URZ, UR17, UR5 ;  /* 0x00000011ff044299 */ /* 0x000fe60008011605 */
[----:B------:R-:W-:Y:S01]  /*5af0*/  UMOV UR5, UR21 ;  /* 0x0000001500057c82 */ /* 0x000fe20008000000 */
[----:B------:R-:W-:Y:S02]  /*5b00*/  UIMAD UR4, UR40, UR4, URZ ;  /* 0x00000004280472a4 */ /* 0x000fe4000f8e02ff */
[----:B------:R-:W-:Y:S02]  /*5b10*/  @UP4 USHF.R.U32.HI UR7, URZ, UR17, UR5 ;  /* 0x00000011ff074299 */ /* 0x000fe40008011605 */
[----:B------:R-:W-:Y:S02]  /*5b20*/  USEL UR5, UR14, UR8, !UP6 ;  /* 0x000000080e057287 */ /* 0x000fe4000f000000 */
[----:B------:R-:W-:Y:S02]  /*5b30*/  UIMAD UR8, UR40, UR7, URZ ;  /* 0x00000007280872a4 */ /* 0x000fe4000f8e02ff */
[----:B------:R-:W-:Y:S03]  /*5b40*/  UISETP.GE.AND UP0, UPT, UR6, UR4, UPT ;  /* 0x000000040600728c */ /* 0x000fe6000bf06270 */
[----:B------:R-:W-:Y:S01]  /*5b50*/  UMOV UR4, UR11 ;  /* 0x0000000b00047c82 */ /* 0x000fe20008000000 */
[----:B------:R-:W-:Y:S02]  /*5b60*/  UISETP.GE.OR UP0, UPT, UR5, UR8, UP0 ;  /* 0x000000080500728c */ /* 0x000fe40008706670 */
[----:B------:R-:W-:Y:S02]  /*5b70*/  USHF.R.U32.HI UR4, URZ, UR17, UR4 ;  /* 0x00000011ff047299 */ /* 0x000fe40008011604 */
[----:B------:R-:W-:Y:S02]  /*5b80*/  UIMAD.WIDE.U32 UR8, UR5, UR16, URZ ;  /* 0x00000010050872a5 */ /* 0x000fe4000f8e00ff */
[----:B------:R-:W-:Y:S04]  /*5b90*/  USEL UR10, UR6, UR4, !UP4 ;  /* 0x00000004060a7287 */ /* 0x000fe8000e000000 */
[----:B------:R-:W-:Y:S01]  /*5ba0*/  UIADD3 UR11, UPT, UPT, -UR10, URZ, URZ ;  /* 0x000000ff0a0b7290 */ /* 0x000fe2000fffe1ff */
[----:B------:R-:W-:Y:S02]  /*5bb0*/  @!UP0 UMOV UR4, UR9 ;  /* 0x0000000900048c82 */ /* 0x000fe40008000000 */
[----:B------:R-:W-:Y:S02]  /*5bc0*/  @!UP0 USHF.R.U32.HI UR4, URZ, UR17, UR4 ;  /* 0x00000011ff048299 */ /* 0x000fe40008011604 */
[----:B------:R-:W-:Y:S02]  /*5bd0*/  UIMAD UR8, UR40, UR11, UR6 ;  /* 0x0000000b280872a4 */ /* 0x000fe4000f8e0206 */
[----:B------:R-:W-:Y:S04]  /*5be0*/  @!UP0 USEL UR4, UR5, UR4, !UP4 ;  /* 0x0000000405048287 */ /* 0x000fe8000e000000 */
[----:B------:R-:W-:Y:S02]  /*5bf0*/  @!UP0 UIMAD UR8, UR7, UR8, UR4 ;  /* 0x00000008070882a4 */ /* 0x000fe4000f8e0204 */
[----:B------:R-:W-:Y:S02]  /*5c00*/  @!UP0 UIADD3 UR9, UPT, UPT, UR10, -UR4, URZ ;  /* 0x800000040a098290 */ /* 0x000fe4000fffe0ff */
[----:B------:R-:W-:Y:S02]  /*5c10*/  UIADD3 UR4, UPT, UPT, -UR5, URZ, URZ ;  /* 0x000000ff05047290 */ /* 0x000fe4000fffe1ff */
[----:B------:R-:W-:Y:S02]  /*5c20*/  UIADD3 UR7, UPT, UPT, -UR6, URZ, URZ ;  /* 0x000000ff06077290 */ /* 0x000fe4000fffe1ff */
[----:B------:R-:W-:Y:S02]  /*5c30*/  @!UP0 UIMAD UR6, UR9, UR40, UR5 ;  /* 0x00000028090682a4 */ /* 0x000fe4000f8e0205 */
[----:B------:R-:W-:Y:S02]  /*5c40*/  UIMAD UR14, UR15, UR4, UR14 ;  /* 0x000000040f0e72a4 */ /* 0x000fe4000f8e020e */
[----:B------:R-:W-:Y:S01]  /*5c50*/  UIMAD UR13, UR30, UR7, UR13 ;  /* 0x000000071e0d72a4 */ /* 0x000fe2000f8e020d */
[----:B------:R-:W-:Y:S02]  /*5c60*/  @!UP0 UMOV UR5, UR8 ;  /* 0x0000000800058c82 */ /* 0x000fe40008000000 */
[----:B------:R-:W-:Y:S02]  /*5c70*/  UIMAD UR14, UR5, UR15, UR14 ;  /* 0x0000000f050e72a4 */ /* 0x000fe4000f8e020e */
[----:B------:R-:W-:Y:S11]  /*5c80*/  UIMAD UR13, UR6, UR30, UR13 ;  /* 0x0000001e060d72a4 */ /* 0x000ff6000f8e020d */
[----:B------:R-:W-:Y:S01]  /*5c90*/  @!UPT UIADD3 URZ, UPT, UPT, URZ, URZ, URZ ;  /* 0x000000fffffff290 */ /* 0x000fe2000fffe0ff */
.L_x_95:
[----:B------:R-:W3:Y:S01]  /*5ca0*/  @!UP2 LDCU.128 UR20, c[0x0][0xf10] ;  /* 0x0001e200ff14a7ac */ /* 0x000ee20008000c00 */
[C---:B--2---:R-:W-:Y:S02]  /*5cb0*/  ISETP.NE.U32.AND P1, PT, R4.reuse, RZ, PT ;  /* 0x000000ff0400720c */ /* 0x044fe40003f25070 */
[----:B------:R-:W-:Y:S02]  /*5cc0*/  ISETP.NE.U32.AND P0, PT, R4, RZ, PT ;  /* 0x000000ff0400720c */ /* 0x000fe40003f05070 */
[C---:B------:R-:W-:Y:S02]  /*5cd0*/  ISETP.NE.AND.EX P1, PT, R5.reuse, RZ, PT, P1 ;  /* 0x000000ff0500720c */ /* 0x040fe40003f25310 */
[----:B------:R-:W-:Y:S01]  /*5ce0*/  ISETP.NE.AND.EX P0, PT, R5, RZ, PT, P0 ;  /* 0x000000ff0500720c */ /* 0x000fe20003f05300 */
[----:B------:R-:W2:Y:S01]  /*5cf0*/  @!UP2 LDCU UR5, c[0x0][0xf0c] ;  /* 0x0001e180ff05a7ac */ /* 0x000ea20008000800 */
[----:B------:R-:W-:Y:S02]  /*5d00*/  USHF.L.U32 UR11, UR26, 0x7, URZ ;  /* 0x000000071a0b7899 */ /* 0x000fe400080006ff */
[----:B------:R-:W-:Y:S02]  /*5d10*/  USHF.L.U32 UR10, UR25, 0x6, URZ ;  /* 0x00000006190a7899 */ /* 0x000fe400080006ff */
[----:B---3--:R-:W-:Y:S07]  /*5d20*/  UIMAD.WIDE.U32 UR6, UR14, UR20, URZ ;  /* 0x000000140e0672a5 */ /* 0x008fee000f8e00ff */
[----:B------:R-:W-:Y:S01]  /*5d30*/  @!UP2 UMOV UR4, UR7 ;  /* 0x000000070004ac82 */ /* 0x000fe20008000000 */
[----:B--2---:R-:W-:Y:S02]  /*5d40*/  @!UP2 UISETP.NE.AND UP0, UPT, UR5, 0x1, UPT ;  /* 0x000000010500a88c */ /* 0x004fe4000bf05270 */
[----:B------:R-:W-:Y:S02]  /*5d50*/  @!UP2 USHF.R.U32.HI UR4, URZ, UR21, UR4 ;  /* 0x00000015ff04a299 */ /* 0x000fe40008011604 */
[----:B------:R-:W-:Y:S02]  /*5d60*/  UIMAD.WIDE.U32 UR6, UR13, UR23, URZ ;  /* 0x000000170d0672a5 */ /* 0x000fe4000f8e00ff */
[----:B------:R-:W-:Y:S02]  /*5d70*/  @!UP2 USEL UR8, UR14, UR4, !UP0 ;  /* 0x000000040e08a287 */ /* 0x000fe4000c000000 */
[----:B------:R-:W-:Y:S03]  /*5d80*/  @!UP2 UISETP.NE.AND UP0, UPT, UR22, 0x1, UPT ;  /* 0x000000011600a88c */ /* 0x000fe6000bf05270 */
[----:B------:R-:W-:Y:S02]  /*5d90*/  @!UP2 UMOV UR6, UR7 ;  /* 0x000000070006ac82 */ /* 0x000fe40008000000 */
[----:B------:R-:W2:Y:S02]  /*5da0*/  @!UP2 LDCU UR4, c[0x0][0xf20] ;  /* 0x0001e400ff04a7ac */ /* 0x000ea40008000800 */
[----:B--2---:R-:W-:Y:S04]  /*5db0*/  @!UP2 USHF.R.U32.HI UR6, URZ, UR4, UR6 ;  /* 0x00000004ff06a299 */ /* 0x004fe80008011606 */
[----:B------:R-:W-:Y:S04]  /*5dc0*/  @!UP2 USEL UR6, UR13, UR6, !UP0 ;  /* 0x000000060d06a287 */ /* 0x000fe8000c000000 */
[----:B------:R-:W-:Y:S02]  /*5dd0*/  @!UP2 UIADD3 UR4, UPT, UPT, -UR8, UR6, URZ ;  /* 0x000000060804a290 */ /* 0x000fe4000fffe1ff */
[----:B------:R-:W-:Y:S02]  /*5de0*/  @!UP2 UIADD3 UR6, UPT, UPT, UR8, -UR6, URZ ;  /* 0x800000060806a290 */ /* 0x000fe4000fffe0ff */
[----:B------:R-:W-:Y:S02]  /*5df0*/  @!UP2 UIMAD UR14, UR4, UR5, UR14 ;  /* 0x00000005040ea2a4 */ /* 0x000fe4000f8e020e */
[----:B------:R-:W-:Y:S01]  /*5e00*/  @!UP2 UIMAD UR13, UR6, UR22, UR13 ;  /* 0x00000016060da2a4 */ /* 0x000fe2000f8e020d */
[----:B------:R-:W-:Y:S11]  /*5e10*/  BRA.U UP3, `(.L_x_96) ;  /* 0x0000000103107547 */ /* 0x000ff6000b800000 */
[----:B-1----:R-:W-:Y:S04]  /*5e20*/  MOV R0, UR51 ;  /* 0x0000003300007c02 */ /* 0x002fe80008000f00 */
[----:B------:R-:W-:Y:S04]  /*5e30*/  SHF.L.U32 R9, R0, 0x1f, RZ ;  /* 0x0000001f00097819 */ /* 0x000fe800000006ff */
[----:B------:R-:W1:Y:S02]  /*5e40*/  SYNCS.PHASECHK.TRANS64.TRYWAIT P2, [UR24+0xb8], R9 ;  /* 0x0000b809ff0075a7 */ /* 0x000e640008041118 */
[----:B-1----:R-:W-:Y:S05]  /*5e50*/  @!P2 BRA `(.L_x_97) ;  /* 0x0000003c00a4a947 */ /* 0x002fea0003800000 */
.L_x_96:
[----:B------:R-:W-:Y:S05]  /*5e60*/  @!P1 BRA `(.L_x_98) ;  /* 0x0000000000309947 */ /* 0x000fea0003800000 */
[----:B----4-:R-:W-:Y:S01]  /*5e70*/  ISETP.NE.U32.AND P1, PT, R2, RZ, PT ;  /* 0x000000ff0200720c */ /* 0x010fe20003f25070 */
[----:B------:R-:W2:Y:S01]  /*5e80*/  LDCU.64 UR4, c[0x0][0x358] ;  /* 0x00006b00ff0477ac */ /* 0x000ea20008000a00 */
[----:B------:R-:W-:Y:S02]  /*5e90*/  IMAD.MOV.U32 R88, RZ, RZ, 0x1 ;  /* 0x00000001ff587424 */ /* 0x000fe400078e00ff */
[----:B------:R-:W-:Y:S11]  /*5ea0*/  ISETP.NE.AND.EX P1, PT, R3, RZ, PT, P1 ;  /* 0x000000ff0300720c */ /* 0x000ff60003f25310 */
[----:B------:R-:W-:Y:S02]  /*5eb0*/  @!UPT UIADD3 URZ, UPT, UPT, URZ, URZ, URZ ;  /* 0x000000fffffff290 */ /* 0x000fe4000fffe0ff */
[----:B-1----:R-:W1:Y:S01]  /*5ec0*/  @P1 LDC.64 R8, c[0x0][0xc88] ;  /* 0x00032200ff081b82 */ /* 0x002e620000000a00 */
[----:B------:R-:W-:Y:S04]  /*5ed0*/  @P1 IMAD R0, R4, UR36, RZ ;  /* 0x0000002404001c24 */ /* 0x000fe8000f8e02ff */
[----:B-1----:R-:W-:Y:S04]  /*5ee0*/  @P1 IMAD.WIDE R8, R0, 0x4, R8 ;  /* 0x0000000400081825 */ /* 0x002fe800078e0208 */
[----:B------:R-:W-:Y:S01]  /*5ef0*/  HFMA2 R0, -RZ, RZ, 0, 5.9604644775390625e-08 ;  /* 0x00000001ff007431 */ /* 0x000fe200000001ff */
[----:B--2--5:R2:W5:Y:S04]  /*5f00*/  @P1 LDG.E R41, desc[UR4][R8.64] ;  /* 0x0000000408291981 */ /* 0x024568000c1e1900 */
[----:B------:R-:W-:Y:S01]  /*5f10*/  @!P1 PRMT R88, R0, 0x7610, R88 ;  /* 0x0000761000589816 */ /* 0x000fe20000000058 */
[----:B--2---:R-:W3:Y:S06]  /*5f20*/  @!P1 LDC R41, c[0x0][0xc80] ;  /* 0x00032000ff299b82 */ /* 0x004eec0000000800 */
.L_x_98:
[----:B---3-5:R-:W-:Y:S01]  /*5f30*/  @!P0 FSETP.EQ.AND P1, PT, R41, RZ, PT ;  /* 0x000000ff2900820b */ /* 0x028fe20003f22000 */
[----:B------:R-:W-:Y:S01]  /*5f40*/  @!UPT UIADD3 URZ, UPT, UPT, URZ, URZ, URZ ;  /* 0x000000fffffff290 */ /* 0x000fe2000fffe0ff */
[----:B------:R-:W-:Y:S11]  /*5f50*/  @!P0 BRA `(.L_x_99) ;  /* 0x0000000000188947 */ /* 0x000ff60003800000 */
[----:B------:R-:W-:Y:S02]  /*5f60*/  LOP3.LUT P0, RZ, R88, 0xff, RZ, 0xc0, !PT ;  /* 0x000000ff58ff7812 */ /* 0x000fe4000780c0ff */
[----:B----4-:R-:W-:Y:S04]  /*5f70*/  ISETP.NE.U32.AND P1, PT, R2, RZ, PT ;  /* 0x000000ff0200720c */ /* 0x010fe80003f25070 */
[----:B------:R-:W-:Y:S04]  /*5f80*/  ISETP.NE.AND.EX P1, PT, R3, RZ, PT, P1 ;  /* 0x000000ff0300720c */ /* 0x000fe80003f25310 */
[----:B------:R-:W-:Y:S03]  /*5f90*/  PLOP3.LUT P1, PT, P1, PT, PT, 0x8, 0x80 ;  /* 0x000000000080781c */ /* 0x000fe60000f2e170 */
[----:B------:R-:W-:Y:S11]  /*5fa0*/  @P0 FSETP.EQ.AND P1, PT, R41, RZ, PT ;  /* 0x000000ff2900020b */ /* 0x000ff60003f22000 */
[----:B------:R-:W-:Y:S02]  /*5fb0*/  @!UPT UIADD3 URZ, UPT, UPT, URZ, URZ, URZ ;  /* 0x000000fffffff290 */ /* 0x000fe4000fffe0ff */
.L_x_99:
[----:B------:R-:W-:Y:S01]  /*5fc0*/  ULEA UR4, UR12, UR24, 0x3 ;  /* 0x000000180c047291 */ /* 0x000fe2000f8e18ff */
[----:B-1----:R-:W-:Y:S02]  /*5fd0*/  SHF.L.U32 R9, R15, 0x1f, RZ ;  /* 0x0000001f0f097819 */ /* 0x002fe400000006ff */
[----:B------:R-:W-:Y:S04]  /*5fe0*/  ELECT P0, URZ, PT ;  /* 0x0000000000ff782f */ /* 0x000fe80003800000 */
[----:B------:R-:W-:Y:S02]  /*5ff0*/  PLOP3.LUT P1, PT, P1, P0, PT, 0xf2, 0x2f ;  /* 0x00000000002f781c */ /* 0x000fe40000f21e72 */
[----:B------:R-:W1:Y:S11]  /*6000*/  SYNCS.PHASECHK.TRANS64.TRYWAIT P2, [UR4+0x98], R9 ;  /* 0x00009809ff0075a7 */ /* 0x000e760008041104 */
[----:B------:R-:W-:Y:S05]  /*6010*/  @!P1 IADD3 R8, P0, PT, R16, 0x980, RZ ;  /* 0x0000098010089810 */ /* 0x000fea0007f1e0ff */
[----:B------:R-:W-:Y:S01]  /*6020*/  @!P1 IMAD.X R6, RZ, RZ, R17, P0 ;  /* 0x000000ffff069224 */ /* 0x000fe200000e0611 */
[----:B-1----:R-:W-:Y:S07]  /*6030*/  @!P2 BRA `(.L_x_100) ;  /* 0x0000003c0044a947 */ /* 0x002fee0003800000 */
.L_x_178:
[----:B------:R-:W-:Y:S01]  /*6040*/  @!P1 R2UR UR7, R6 ;  /* 0x00000000060792ca */ /* 0x000fe200000e0000 */
[----:B------:R-:W-:Y:S01]  /*6050*/  UIADD3 UR5, UPT, UPT, UR12, 0x1, URZ ;  /* 0x000000010c057890 */ /* 0x000fe2000fffe0ff */
[----:B------:R-:W-:Y:S01]  /*6060*/  @!P1 R2UR UR6, R8 ;  /* 0x00000000080692ca */ /* 0x000fe200000e0000 */
[----:B------:R-:W-:Y:S01]  /*6070*/  UIADD3 UR9, UPT, UPT, UR4, 0x80, URZ ;  /* 0x0000008004097890 */ /* 0x000fe2000fffe0ff */
[----:B------:R-:W-:Y:S01]  /*6080*/  @!P1 IMAD.MOV.U32 R6, RZ, RZ, 0x2000 ;  /* 0x00002000ff069424 */ /* 0x000fe200078e00ff */
[----:B------:R-:W-:Y:S01]  /*6090*/  UISETP.NE.AND UP0, UPT, UR5, 0x3, UPT ;  /* 0x000000030500788c */ /* 0x000fe2000bf05270 */
[----:B------:R-:W-:Y:S01]  /*60a0*/  VIADD R14, R14, 0x1 ;  /* 0x000000010e0e7836 */ /* 0x000fe20000000000 */
[----:B------:R-:W-:Y:S01]  /*60b0*/  UMOV UR22, 0x0 ;  /* 0x0000000000167882 */ /* 0x000fe20000000000 */
[----:B------:R-:W-:Y:S01]  /*60c0*/  UMOV UR23, 0x10000000 ;  /* 0x1000000000177882 */ /* 0x000fe20000000000 */
[----:B------:R-:W-:Y:S04]  /*60d0*/  UPRMT UR20, UR60, 0x654, UR9 ;  /* 0x000006543c147896 */ /* 0x000fe80008000009 */
[----:B-1----:R-:W-:Y:S01]  /*60e0*/  IMAD.U32 R9, RZ, RZ, UR7 ;  /* 0x00000007ff097e24 */ /* 0x002fe2000f8e00ff */
[----:B------:R-:W-:Y:S01]  /*60f0*/  USEL UR7, URZ, 0x1, UP0 ;  /* 0x00000001ff077887 */ /* 0x000fe20008000000 */
[----:B------:R-:W-:Y:S01]  /*6100*/  IMAD.U32 R8, RZ, RZ, UR6 ;  /* 0x00000006ff087e24 */ /* 0x000fe2000f8e00ff */
[----:B------:R-:W-:Y:S02]  /*6110*/  USEL UR6, UR5, URZ, UP0 ;  /* 0x000000ff05067287 */ /* 0x000fe40008000000 */
[----:B------:R-:W-:Y:S01]  /*6120*/  VOTEU.ALL UP0, P1 ;  /* 0x0000000000ff7886 */ /* 0x000fe20000800000 */
[----:B------:R-:W-:Y:S02]  /*6130*/  @!P1 R2UR UR19, R9 ;  /* 0x00000000091392ca */ /* 0x000fe400000e0000 */
[----:B------:R-:W-:Y:S02]  /*6140*/  @!P1 R2UR UR18, R8 ;  /* 0x00000000081292ca */ /* 0x000fe400000e0000 */
[----:B------:R-:W-:Y:S01]  /*6150*/  @!UP0 ULEA UR5, UR12, UR24, 0xd ;  /* 0x000000180c058291 */ /* 0x000fe2000f8e68ff */
[----:B------:R-:W-:Y:S02]  /*6160*/  LOP3.LUT R15, R15, UR7, RZ, 0x3c, !PT ;  /* 0x000000070f0f7c12 */ /* 0x000fe4000f8e3cff */
[----:B------:R-:W-:Y:S01]  /*6170*/  UMOV UR12, UR36 ;  /* 0x00000024000c7c82 */ /* 0x000fe20008000000 */
[----:B------:R-:W-:Y:S01]  /*6180*/  @!UP0 UIADD3 UR8, UPT, UPT, UR5, 0x200, URZ ;  /* 0x0000020005088890 */ /* 0x000fe2000fffe0ff */
[----:B------:R-:W-:Y:S01]  /*6190*/  SHF.L.U32 R0, R15, 0x1f, RZ ;  /* 0x0000001f0f007819 */ /* 0x000fe200000006ff */
[----:B------:R-:W-:Y:S01]  /*61a0*/  VOTEU.ALL UP0, P1 ;  /* 0x0000000000ff7886 */ /* 0x000fe20000800000 */
[----:B------:R-:W-:Y:S06]  /*61b0*/  ULEA UR5, UR6, UR24, 0x3 ;  /* 0x0000001806057291 */ /* 0x000fec000f8e18ff */
[----:B------:R1:W-:Y:S01]  /*61c0*/  @!UP0 UTMALDG.3D [UR8], [UR18], desc[UR22] ;  /* 0x00001608120085b4 */ /* 0x0003e20008011000 */
[----:B------:R1:W-:Y:S01]  /*61d0*/  @!P1 SYNCS.ARRIVE.TRANS64.RED.A0TR RZ, [UR4+0x80], R6 ;  /* 0x00008006ffff99a7 */ /* 0x0003e20008300404 */
[----:B------:R-:W-:Y:S01]  /*61e0*/  SYNCS.ARRIVE.TRANS64.RED.A1T0 RZ, [UR20], RZ ;  /* 0x000000ffffff79a7 */ /* 0x000fe20008100414 */
[----:B------:R-:W2:Y:S02]  /*61f0*/  SYNCS.PHASECHK.TRANS64.TRYWAIT P0, [UR5+0x98], R0 ;  /* 0x00009800ff0075a7 */ /* 0x000ea40008001105 */
[----:B-12---:R-:W-:Y:S05]  /*6200*/  @!P0 BRA `(.L_x_101) ;  /* 0x0000003800e88947 */ /* 0x006fea0003800000 */
.L_x_180:
[----:B------:R-:W-:Y:S01]  /*6210*/  UIADD3 UR9, UPT, UPT, UR5, 0x80, URZ ;  /* 0x0000008005097890 */ /* 0x000fe2000fffe0ff */
[----:B------:R-:W-:Y:S01]  /*6220*/  @!P1 IADD3 R6, P0, PT, R16, 0x980, RZ ;  /* 0x0000098010069810 */ /* 0x000fe20007f1e0ff */
[----:B------:R-:W-:Y:S01]  /*6230*/  UPLOP3.LUT UP3, UPT, UPT, UPT, UPT, 0x80, 0x8 ;  /* 0x000000000008789c */ /* 0x000fe20003f6f070 */
[----:B------:R-:W-:Y:S01]  /*6240*/  R2UR UR23, R90 ;  /* 0x000000005a1772ca */ /* 0x000fe200000e0000 */
[----:B------:R-:W-:Y:S01]  /*6250*/  UMOV UR20, 0x0 ;  /* 0x0000000000147882 */ /* 0x000fe20000000000 */
[----:B------:R-:W-:Y:S01]  /*6260*/  @!P1 R2UR UR7, R6 ;  /* 0x00000000060792ca */ /* 0x000fe200000e0000 */
[----:B-1----:R-:W-:Y:S01]  /*6270*/  @!P1 IMAD.X R0, RZ, RZ, R17, P0 ;  /* 0x000000ffff009224 */ /* 0x002fe200000e0611 */
[----:B------:R-:W-:Y:S01]  /*6280*/  UMOV UR21, 0x10000000 ;  /* 0x1000000000157882 */ /* 0x000fe20000000000 */
[----:B------:R-:W-:Y:S01]  /*6290*/  UMOV UR12, UR36 ;  /* 0x00000024000c7c82 */ /* 0x000fe20008000000 */
[----:B------:R-:W-:Y:S01]  /*62a0*/  VOTEU.ALL UP0, P1 ;  /* 0x0000000000ff7886 */ /* 0x000fe20000800000 */
[----:B------:R-:W-:Y:S01]  /*62b0*/  R2UR UR22, R91 ;  /* 0x000000005b1672ca */ /* 0x000fe200000e0000 */
[----:B------:R-:W-:Y:S01]  /*62c0*/  UMOV UR36, UR27 ;  /* 0x0000001b00247c82 */ /* 0x000fe20008000000 */
[----:B------:R-:W-:Y:S02]  /*62d0*/  @!P1 R2UR UR4, R0 ;  /* 0x00000000000492ca */ /* 0x000fe400000e0000 */
[----:B------:R-:W-:Y:S01]  /*62e0*/  @!UP0 UIADD3 UR10, UPT, UPT, UR10, 0x20, URZ ;  /* 0x000000200a0a8890 */ /* 0x000fe2000fffe0ff */
[C---:B------:R-:W-:Y:S01]  /*62f0*/  ISETP.NE.AND P0, PT, R14.reuse, 0x2, PT ;  /* 0x000000020e00780c */ /* 0x040fe20003f05270 */
[----:B------:R-:W-:Y:S02]  /*6300*/  UIADD3 UR25, UPT, UPT, UR13, UR23, URZ ;  /* 0x000000170d197290 */ /* 0x000fe4000fffe0ff */
[----:B------:R-:W-:Y:S01]  /*6310*/  IMAD.U32 R8, RZ, RZ, UR7 ;  /* 0x00000007ff087e24 */ /* 0x000fe2000f8e00ff */
[----:B------:R-:W-:Y:S02]  /*6320*/  SEL R0, RZ, 0x1, P0 ;  /* 0x00000001ff007807 */ /* 0x000fe40000000000 */
[----:B------:R-:W-:Y:S02]  /*6330*/  SEL R14, R14, RZ, P0 ;  /* 0x000000ff0e0e7207 */ /* 0x000fe40000000000 */
[----:B------:R-:W-:Y:S01]  /*6340*/  @!P1 R2UR UR18, R8 ;  /* 0x00000000081292ca */ /* 0x000fe200000e0000 */
[----:B------:R-:W-:Y:S01]  /*6350*/  UIADD3 UR26, UPT, UPT, UR14, UR22, URZ ;  /* 0x000000160e1a7290 */ /* 0x000fe2000fffe0ff */
[----:B------:R-:W-:Y:S01]  /*6360*/  IMAD.U32 R9, RZ, RZ, UR4 ;  /* 0x00000004ff097e24 */ /* 0x000fe2000f8e00ff */
[----:B------:R-:W-:Y:S01]  /*6370*/  @!UP0 ULEA UR4, UR6, UR24, 0xd ;  /* 0x0000001806048291 */ /* 0x000fe2000f8e68ff */
[----:B------:R-:W-:Y:S03]  /*6380*/  LOP3.LUT R13, R13, R0, RZ, 0x3c, !PT ;  /* 0x000000000d0d7212 */ /* 0x000fe600078e3cff */
[----:B------:R-:W-:Y:S01]  /*6390*/  @!P1 R2UR UR19, R9 ;  /* 0x00000000091392ca */ /* 0x000fe200000e0000 */
[----:B------:R-:W-:Y:S01]  /*63a0*/  @!UP0 UIADD3 UR8, UPT, UPT, UR4, 0x200, URZ ;  /* 0x0000020004088890 */ /* 0x000fe2000fffe0ff */
[----:B------:R-:W-:Y:S01]  /*63b0*/  VOTEU.ALL UP0, P1 ;  /* 0x0000000000ff7886 */ /* 0x000fe20000800000 */
[----:B------:R-:W-:Y:S10]  /*63c0*/  UPRMT UR4, UR60, 0x654, UR9 ;  /* 0x000006543c047896 */ /* 0x000ff40008000009 */
[----:B------:R1:W-:Y:S01]  /*63d0*/  @!UP0 UTMALDG.3D [UR8], [UR18], desc[UR20] ;  /* 0x00001408120085b4 */ /* 0x0003e20008011000 */
[----:B------:R3:W-:Y:S01]  /*63e0*/  @!P1 SYNCS.ARRIVE.TRANS64.RED.A0TR RZ, [UR5+0x80], R7 ;  /* 0x00008007ffff99a7 */ /* 0x0007e20008300405 */
[----:B------:R-:W-:Y:S01]  /*63f0*/  SYNCS.ARRIVE.TRANS64.RED.A1T0 RZ, [UR4], RZ ;  /* 0x000000ffffff79a7 */ /* 0x000fe20008100404 */
[----:B------:R-:W-:Y:S04]  /*6400*/  UIADD3 UR4, UPT, UPT, UR6, 0x1, URZ ;  /* 0x0000000106047890 */ /* 0x000fe8000fffe0ff */
[----:B------:R-:W-:Y:S04]  /*6410*/  UISETP.NE.AND UP0, UPT, UR4, 0x3, UPT ;  /* 0x000000030400788c */ /* 0x000fe8000bf05270 */
[----:B------:R-:W-:Y:S06]  /*6420*/  USEL UR5, URZ, 0x1, UP0 ;  /* 0x00000001ff057887 */ /* 0x000fec0008000000 */
[----:B------:R-:W-:Y:S01]  /*6430*/  LOP3.LUT R15, R15, UR5, RZ, 0x3c, !PT ;  /* 0x000000050f0f7c12 */ /* 0x000fe2000f8e3cff */
[----:B-1----:R-:W-:Y:S01]  /*6440*/  USEL UR12, UR4, URZ, UP0 ;  /* 0x000000ff040c7287 */ /* 0x002fe20008000000 */
[----:B------:R-:W-:Y:S11]  /*6450*/  BRA.U UP1, `(.L_x_102) ;  /* 0xfffffff101f07547 */ /* 0x000ff6000b83ffff */
[----:B------:R-:W-:Y:S01]  /*6460*/  UIADD3 UR24, UPT, UPT, UR24, 0x98, URZ ;  /* 0x0000009818187890 */ /* 0x000fe2000fffe0ff */
[----:B----4-:R-:W-:-:S03]  /*6470*/  SHF.L.U32 R3, R15, 0x1f, RZ ;  /* 0x0000001f0f037819 */ /* 0x010fc600000006ff */
[----:B------:R-:W-:-:S09]  /*6480*/  ULEA UR4, UR12, UR24, 0x3 ;  /* 0x000000180c047291 */ /* 0x000fd2000f8e18ff */
[----:B------:R-:W1:Y:S02]  /*6490*/  SYNCS.PHASECHK.TRANS64.TRYWAIT P0, [UR4], R3 ;  /* 0x00000003ff0075a7 */ /* 0x000e640008001104 */
[----:B-1----:R-:W-:Y:S05]  /*64a0*/  @!P0 BRA `(.L_x_103) ;  /* 0x0000003800588947 */ /* 0x002fea0003800000 */
.L_x_182:
        /* <DEDUP_REMOVED lines=9> */
.L_x_184:
        /* <DEDUP_REMOVED lines=8> */
.L_x_105:
[----:B-1----:R1:W2:Y:S02]  /*65c0*/  SYNCS.PHASECHK.TRANS64.TRYWAIT P0, [R0+URZ], R3 ;  /* 0x00000003000075a7 */ /* 0x0022a400080011ff */
[----:B--2---:R-:W-:Y:S05]  /*65d0*/  @!P0 NANOSLEEP.SYNCS 0x989680 ;  /* 0x009896800000895d */ /* 0x004fea0003900000 */
[----:B------:R-:W2:Y:S02]  /*65e0*/  @!P0 SYNCS.PHASECHK.TRANS64 P0, [R0+URZ], R3 ;  /* 0x00000003000085a7 */ /* 0x000ea400080010ff */
[----:B--2---:R-:W-:Y:S05]  /*65f0*/  @P0 EXIT ;  /* 0x000000000000094d */ /* 0x004fea0003800000 */
[----:B------:R-:W-:Y:S05]  /*6600*/  BRA `(.L_x_105) ;  /* 0xfffffffc00ec7947 */ /* 0x000fea000383ffff */
.L_x_93:
[----:B------:R-:W-:-:S06]  /*6610*/  UISETP.GE.AND UP0, UPT, UR22, 0x4, UPT ;  /* 0x000000041600788c */ /* 0x000fcc000bf06270 */
[----:B------:R-:W-:-:S13]  /*6620*/  PLOP3.LUT P0, PT, PT, PT, UP0, 0x80, 0x8 ;  /* 0x000000000008781c */ /* 0x000fda0003f0f008 */
[----:B------:R-:W-:Y:S05]  /*6630*/  @!P0 EXIT ;  /* 0x000000000000894d */ /* 0x000fea0003800000 */
[----:B------:R-:W-:Y:S01]  /*6640*/  BAR.SYNC.DEFER_BLOCKING 0x6, 0xa0 ;  /* 0x0182800000007b1d */ /* 0x000fe20000010000 */
[C---:B------:R-:W-:Y:S01]  /*6650*/  IMAD.SHL.U32 R5, R95.reuse, 0x20, RZ ;  /* 0x000000205f057824 */ /* 0x040fe200078e00ff */
[C---:B------:R-:W-:Y:S01]  /*6660*/  LOP3.LUT R96, R95.reuse, 0x2, RZ, 0xc0, !PT ;  /* 0x000000025f607812 */ /* 0x040fe200078ec0ff */
[C---:B------:R-:W-:Y:S01]  /*6670*/  IMAD.SHL.U32 R100, R95.reuse, 0x4, RZ ;  /* 0x000000045f647824 */ /* 0x040fe200078e00ff */
[C---:B------:R-:W-:Y:S01]  /*6680*/  LOP3.LUT R101, R95.reuse, 0x60, RZ, 0xc0, !PT ;  /* 0x000000605f657812 */ /* 0x040fe200078ec0ff */
[----:B------:R-:W-:Y:S01]  /*6690*/  IMAD.U32 R37, R95, 0x10000, RZ ;  /* 0x000100005f257824 */ /* 0x000fe200078e00ff */
[----:B------:R-:W-:Y:S02]  /*66a0*/  UMOV UR47, 0x400 ;  /* 0x00000400002f7882 */ /* 0x000fe40000000000 */
[----:B------:R-:W1:Y:S01]  /*66b0*/  LDC.64 R80, c[0x0][0xc88] ;  /* 0x00032200ff507b82 */ /* 0x000e620000000a00 */
[----:B------:R-:W-:Y:S01]  /*66c0*/  ULEA UR47, UR60, UR47, 0x18 ;  /* 0x0000002f3c2f7291 */ /* 0x000fe2000f8ec0ff */
[----:B------:R-:W-:Y:S01]  /*66d0*/  LOP3.LUT R7, R5, 0xc0, RZ, 0xc0, !PT ;  /* 0x000000c005077812 */ /* 0x000fe200078ec0ff */
[----:B------:R-:W-:Y:S01]  /*66e0*/  HFMA2 R36, -RZ, RZ, 0, 0 ;  /* 0x00000000ff247431 */ /* 0x000fe200000001ff */
[----:B------:R-:W-:Y:S01]  /*66f0*/  LOP3.LUT R95, R95, 0x4, RZ, 0xc0, !PT ;  /* 0x000000045f5f7812 */ /* 0x000fe200078ec0ff */
[----:B------:R-:W-:Y:S01]  /*6700*/  UIADD3 UR4, UPT, UPT, UR47, 0x200, URZ ;  /* 0x000002002f047890 */ /* 0x000fe2000fffe0ff */
[----:B------:R-:W-:Y:S01]  /*6710*/  LOP3.LUT R100, R7, 0x18, R100, 0xf8, !PT ;  /* 0x0000001807647812 */ /* 0x000fe200078ef864 */
[----:B------:R-:W-:Y:S01]  /*6720*/  IMAD.MOV.U32 R98, RZ, RZ, RZ ;  /* 0x000000ffff627224 */ /* 0x000fe200078e00ff */
[----:B------:R-:W2:Y:S01]  /*6730*/  LDC.64 R82, c[0x0][0xc90] ;  /* 0x00032400ff527b82 */ /* 0x000ea20000000a00 */
[----:B------:R-:W-:Y:S01]  /*6740*/  LOP3.LUT R37, R37, 0x600000, RZ, 0xc0, !PT ;  /* 0x0060000025257812 */ /* 0x000fe200078ec0ff */
[----:B------:R-:W-:Y:S01]  /*6750*/  IMAD.MOV.U32 R94, RZ, RZ, RZ ;  /* 0x000000ffff5e7224 */ /* 0x000fe200078e00ff */
[C---:B------:R-:W-:Y:S01]  /*6760*/  IADD3 R99, PT, PT, -R95.reuse, 0x2, RZ ;  /* 0x000000025f637810 */ /* 0x040fe20007ffe1ff */
[----:B------:R-:W-:Y:S01]  /*6770*/  IMAD.MOV R96, RZ, RZ, -R96 ;  /* 0x000000ffff607224 */ /* 0x000fe200078e0a60 */
[----:B------:R-:W-:Y:S01]  /*6780*/  LOP3.LUT R100, R100, 0xf20, R5, 0xf8, !PT ;  /* 0x00000f2064647812 */ /* 0x000fe200078ef805 */
[----:B------:R-:W-:Y:S01]  /*6790*/  IMAD.U32 R103, RZ, RZ, UR4 ;  /* 0x00000004ff677e24 */ /* 0x000fe2000f8e00ff */
[----:B------:R-:W-:Y:S01]  /*67a0*/  MOV R97, RZ ;  /* 0x000000ff00617202 */ /* 0x000fe20000000f00 */
[----:B------:R-:W3:Y:S01]  /*67b0*/  LDC.64 R78, c[0x0][0xcb0] ;  /* 0x00032c00ff4e7b82 */ /* 0x000ee20000000a00 */
[----:B------:R-:W4:Y:S01]  /*67c0*/  LDS R0, [UR47+0x150] ;  /* 0x0001502fff007984 */ /* 0x000f220008000800 */
[----:B------:R-:W-:Y:S01]  /*67d0*/  IADD3 R95, PT, PT, -R95, RZ, RZ ;  /* 0x000000ff5f5f7210 */ /* 0x000fe20007ffe1ff */
[----:B------:R-:W-:Y:S01]  /*67e0*/  IMAD.SHL.U32 R99, R99, 0x10, RZ ;  /* 0x0000001063637824 */ /* 0x000fe200078e00ff */
[----:B------:R-:W-:Y:S01]  /*67f0*/  LEA R100, R100, UR4, 0x1 ;  /* 0x0000000464647c11 */ /* 0x000fe2000f8e08ff */
[----:B------:R-:W1:Y:S03]  /*6800*/  LDCU UR61, c[0x0][0x370] ;  /* 0x00006e00ff3d77ac */ /* 0x000e660008000800 */
[----:B------:R-:W1:Y:S01]  /*6810*/  LDC.64 R76, c[0x0][0xca8] ;  /* 0x00032a00ff4c7b82 */ /* 0x000e620000000a00 */
[----:B------:R-:W-:Y:S01]  /*6820*/  UMOV UR54, 0x1 ;  /* 0x0000000100367882 */ /* 0x000fe20000000000 */
[----:B------:R-:W-:Y:S01]  /*6830*/  UMOV UR46, URZ ;  /* 0x000000ff002e7c82 */ /* 0x000fe20008000000 */
[----:B------:R-:W1:Y:S01]  /*6840*/  LDCU UR41, c[0x0][0xf0c] ;  /* 0x0001e180ff2977ac */ /* 0x000e620008000800 */
[----:B------:R-:W1:Y:S01]  /*6850*/  LDCU UR39, c[0x0][0xf30] ;  /* 0x0001e600ff2777ac */ /* 0x000e620008000800 */
[----:B------:R-:W1:Y:S01]  /*6860*/  LDCU.64 UR62, c[0x0][0xc88] ;  /* 0x00019100ff3e77ac */ /* 0x000e620008000a00 */
[----:B------:R-:W1:Y:S01]  /*6870*/  LDCU.64 UR42, c[0x0][0xf28] ;  /* 0x0001e500ff2a77ac */ /* 0x000e620008000a00 */
[----:B------:R-:W1:Y:S01]  /*6880*/  LDCU.128 UR56, c[0x0][0xf10] ;  /* 0x0001e200ff3877ac */ /* 0x000e620008000c00 */
[----:B------:R-:W1:Y:S01]  /*6890*/  LDCU UR55, c[0x0][0x374] ;  /* 0x00006e80ff3777ac */ /* 0x000e620008000800 */
[----:B------:R-:W-:Y:S01]  /*68a0*/  UMOV UR53, URZ ;  /* 0x000000ff00357c82 */ /* 0x000fe20008000000 */
[----:B------:R-:W-:Y:S01]  /*68b0*/  UMOV UR52, URZ ;  /* 0x000000ff00347c82 */ /* 0x000fe20008000000 */
[----:B--2-4-:R-:W-:-:S07]  /*68c0*/  IMAD.IADD R37, R0, 0x1, R37 ;  /* 0x0000000100257824 */ /* 0x014fce00078e0225 */
.L_x_136:
[C---:B------:R-:W-:Y:S02]  /*68d0*/  LEA R0, R94.reuse, UR47, 0x3 ;  /* 0x0000002f5e007c11 */ /* 0x040fe4000f8e18ff */
[----:B------:R-:W-:Y:S02]  /*68e0*/  SHF.L.U32 R3, R97, 0x1f, RZ ;  /* 0x0000001f61037819 */ /* 0x000fe400000006ff */
[----:B------:R-:W-:Y:S02]  /*68f0*/  LEA R5, R94, UR47, 0x4 ;  /* 0x0000002f5e057c11 */ /* 0x000fe4000f8e20ff */
[----:B------:R-:W2:Y:S02]  /*6900*/  SYNCS.PHASECHK.TRANS64.TRYWAIT P0, [R0+URZ+0xc0], R3 ;  /* 0x0000c003000075a7 */ /* 0x000ea400080011ff */
[----:B-12---:R-:W-:Y:S05]  /*6910*/  @!P0 BRA `(.L_x_106) ;  /* 0x00000034006c8947 */ /* 0x006fea0003800000 */
.L_x_185:
[----:B------:R-:W-:Y:S01]  /*6920*/  R2UR UR7, R102 ;  /* 0x00000000660772ca */ /* 0x000fe200000e0000 */
[----:B------:R-:W4:Y:S01]  /*6930*/  LDS.128 R4, [R5+0x130] ;  /* 0x0001300005047984 */ /* 0x000f220000000c00 */
[----:B--2---:R-:W-:Y:S01]  /*6940*/  VIADD R0, R0, 0xd0 ;  /* 0x000000d000007836 */ /* 0x004fe20000000000 */
[----:B------:R-:W-:Y:S04]  /*6950*/  UISETP.GE.AND UP0, UPT, UR40, 0x1, UPT ;  /* 0x000000012800788c */ /* 0x000fe8000bf06270 */
[----:B------:R-:W-:Y:S01]  /*6960*/  PRMT R0, RZ, 0x654, R0 ;  /* 0x00000654ff007816 */ /* 0x000fe20000000000 */
[----:B------:R-:W-:Y:S01]  /*6970*/  @!PT LDS RZ, [RZ] ;  /* 0x00000000fffff984 */ /* 0x000fe20000000800 */
[----:B------:R-:W-:Y:S01]  /*6980*/  @!PT LDS RZ, [RZ] ;  /* 0x00000000fffff984 */ /* 0x000fe20000000800 */
[----:B------:R-:W-:Y:S01]  /*6990*/  @!PT LDS RZ, [RZ] ;  /* 0x00000000fffff984 */ /* 0x000fe20000000800 */
[----:B------:R-:W-:Y:S01]  /*69a0*/  @!PT LDS RZ, [RZ] ;  /* 0x00000000fffff984 */ /* 0x000fe20000000800 */
[----:B------:R2:W-:Y:S06]  /*69b0*/  MEMBAR.ALL.CTA ;  /* 0x0000000000007992 */ /* 0x0005ec0000008000 */
[----:B--2---:R-:W2:Y:S02]  /*69c0*/  FENCE.VIEW.ASYNC.S ;  /* 0x00000000000073c6 */ /* 0x004ea40000000000 */
[----:B--2---:R2:W-:Y:S01]  /*69d0*/  SYNCS.ARRIVE.TRANS64.RED.A1T0 RZ, [R0+URZ], RZ ;  /* 0x000000ff00ff79a7 */ /* 0x0045e200081004ff */
[----:B----4-:R-:W-:Y:S11]  /*69e0*/  LOP3.LUT P0, RZ, R6, 0x1, RZ, 0xc0, !PT ;  /* 0x0000000106ff7812 */ /* 0x010ff6000780c0ff */
[----:B------:R-:W-:Y:S02]  /*69f0*/  @!UPT UIADD3 URZ, UPT, UPT, URZ, URZ, URZ ;  /* 0x000000fffffff290 */ /* 0x000fe4000fffe0ff */
[----:B------:R-:W-:Y:S01]  /*6a00*/  VOTEU.ANY UP1, P0 ;  /* 0x0000000000ff7886 */ /* 0x000fe20000020100 */
[----:B------:R-:W-:Y:S01]  /*6a10*/  PLOP3.LUT P0, PT, PT, PT, UP1, 0x80, 0x8 ;  /* 0x000000000008781c */ /* 0x000fe20003f0f018 */
[----:B------:R-:W-:Y:S06]  /*6a20*/  UP2UR UR4, UPR, URZ, 0x2 ;  /* 0x00000002ff047883 */ /* 0x000fec0008000000 */
[----:B------:R-:W-:Y:S06]  /*6a30*/  IMAD.U32 R108, RZ, RZ, UR4 ;  /* 0x00000004ff6c7e24 */ /* 0x000fec000f8e00ff */
[----:B------:R-:W-:Y:S02]  /*6a40*/  @P0 SHF.R.U32.HI R2, RZ, 0x10, R5 ;  /* 0x00000010ff020819 */ /* 0x000fe40000011605 */
[----:B------:R-:W-:Y:S02]  /*6a50*/  @P0 MOV R3, R4 ;  /* 0x0000000400030202 */ /* 0x000fe40000000f00 */
[----:B------:R-:W-:Y:S02]  /*6a60*/  @P0 R2UR UR4, R2 ;  /* 0x00000000020402ca */ /* 0x000fe400000e0000 */
[----:B------:R-:W-:Y:S02]  /*6a70*/  @P0 LOP3.LUT R4, R5, 0xffff, RZ, 0xc0, !PT ;  /* 0x0000ffff05040812 */ /* 0x000fe400078ec0ff */
[----:B------:R-:W-:Y:S02]  /*6a80*/  @P0 R2UR UR6, R3 ;  /* 0x00000000030602ca */ /* 0x000fe400000e0000 */
[----:B------:R-:W-:Y:S07]  /*6a90*/  @P0 R2UR UR5, R4 ;  /* 0x00000000040502ca */ /* 0x000fee00000e0000 */
[----:B------:R-:W-:Y:S02]  /*6aa0*/  @UP1 UMOV UR7, UR4 ;  /* 0x0000000400071c82 */ /* 0x000fe40008000000 */
[----:B------:R-:W-:Y:S02]  /*6ab0*/  IMAD.U32 R102, RZ, RZ, UR7 ;  /* 0x00000007ff667e24 */ /* 0x000fe4000f8e00ff */
[----:B------:R-:W-:Y:S02]  /*6ac0*/  @UP1 UMOV UR38, UR6 ;  /* 0x0000000600261c82 */ /* 0x000fe40008000000 */
[----:B------:R-:W-:Y:S01]  /*6ad0*/  @UP1 UMOV UR37, UR5 ;  /* 0x0000000500251c82 */ /* 0x000fe20008000000 */
[----:B--2---:R-:W-:Y:S05]  /*6ae0*/  BRA.U !UP0, `(.L_x_107) ;  /* 0x0000000108cc7547 */ /* 0x004fea000b800000 */
[----:B------:R-:W2:Y:S01]  /*6af0*/  LDCU UR12, c[0x0][0xf20] ;  /* 0x0001e400ff0c77ac */ /* 0x000ea20008000800 */
[----:B-1----:R-:W-:Y:S02]  /*6b00*/  UIMAD.WIDE.U32 UR4, UR55, UR59, URZ ;  /* 0x0000003b370472a5 */ /* 0x002fe4000f8e00ff */
[----:B------:R-:W-:Y:S02]  /*6b10*/  UIMAD.WIDE.U32 UR6, UR61, UR56, URZ ;  /* 0x000000383d0672a5 */ /* 0x000fe4000f8e00ff */
[----:B------:R-:W-:Y:S02]  /*6b20*/  UISETP.NE.AND UP0, UPT, UR58, 0x1, UPT ;  /* 0x000000013a00788c */ /* 0x000fe4000bf05270 */
[----:B------:R-:W-:Y:S02]  /*6b30*/  UIMAD.WIDE.U32 UR8, UR37, UR59, URZ ;  /* 0x0000003b250872a5 */ /* 0x000fe4000f8e00ff */
[----:B------:R-:W-:Y:S02]  /*6b40*/  UIMAD.WIDE.U32 UR10, UR38, UR56, URZ ;  /* 0x00000038260a72a5 */ /* 0x000fe4000f8e00ff */
[----:B------:R-:W-:Y:S02]  /*6b50*/  UISETP.NE.AND UP1, UPT, UR41, 0x1, UPT ;  /* 0x000000012900788c */ /* 0x000fe4000bf25270 */
[----:B------:R-:W-:Y:S01]  /*6b60*/  UISETP.NE.AND UP2, UPT, UR40, 0x1, UPT ;  /* 0x000000012800788c */ /* 0x000fe2000bf45270 */
[----:B------:R-:W-:Y:S02]  /*6b70*/  UMOV UR4, UR5 ;  /* 0x0000000500047c82 */ /* 0x000fe40008000000 */
[----:B--2---:R-:W-:Y:S03]  /*6b80*/  USHF.R.U32.HI UR5, URZ, UR12, UR4 ;  /* 0x0000000cff057299 */ /* 0x004fe60008011604 */
[----:B------:R-:W-:Y:S02]  /*6b90*/  UMOV UR4, UR7 ;  /* 0x0000000700047c82 */ /* 0x000fe40008000000 */
[----:B------:R-:W-:Y:S02]  /*6ba0*/  USHF.R.U32.HI UR7, URZ, UR57, UR4 ;  /* 0x00000039ff077299 */ /* 0x000fe40008011604 */
[----:B------:R-:W-:Y:S02]  /*6bb0*/  USEL UR4, UR55, UR5, !UP0 ;  /* 0x0000000537047287 */ /* 0x000fe4000c000000 */
[----:B------:R-:W-:Y:S01]  /*6bc0*/  USEL UR7, UR61, UR7, !UP1 ;  /* 0x000000073d077287 */ /* 0x000fe2000c800000 */
[----:B------:R-:W-:Y:S01]  /*6bd0*/  UMOV UR5, UR9 ;  /* 0x0000000900057c82 */ /* 0x000fe20008000000 */
[----:B------:R-:W-:Y:S02]  /*6be0*/  UIMAD.WIDE.U32 UR8, UR4, UR42, URZ ;  /* 0x0000002a040872a5 */ /* 0x000fe4000f8e00ff */
[----:B------:R-:W-:Y:S03]  /*6bf0*/  USHF.R.U32.HI UR6, URZ, UR12, UR5 ;  /* 0x0000000cff067299 */ /* 0x000fe60008011605 */
[----:B------:R-:W-:Y:S01]  /*6c00*/  UMOV UR5, UR11 ;  /* 0x0000000b00057c82 */ /* 0x000fe20008000000 */
[----:B------:R-:W-:Y:S02]  /*6c10*/  UIMAD.WIDE.U32 UR10, UR7, UR42, URZ ;  /* 0x0000002a070a72a5 */ /* 0x000fe4000f8e00ff */
[----:B------:R-:W-:Y:S02]  /*6c20*/  USHF.R.U32.HI UR12, URZ, UR57, UR5 ;  /* 0x00000039ff0c7299 */ /* 0x000fe40008011605 */
[----:B------:R-:W-:Y:S01]  /*6c30*/  USEL UR6, UR37, UR6, !UP0 ;  /* 0x0000000625067287 */ /* 0x000fe2000c000000 */
[----:B------:R-:W-:Y:S02]  /*6c40*/  UMOV UR5, UR9 ;  /* 0x0000000900057c82 */ /* 0x000fe40008000000 */
[----:B------:R-:W-:Y:S01]  /*6c50*/  UMOV UR10, UR11 ;  /* 0x0000000b000a7c82 */ /* 0x000fe20008000000 */
[----:B------:R-:W-:Y:S02]  /*6c60*/  @UP2 USHF.R.U32.HI UR4, URZ, UR43, UR5 ;  /* 0x0000002bff042299 */ /* 0x000fe40008011605 */
[----:B------:R-:W-:Y:S02]  /*6c70*/  @UP2 USHF.R.U32.HI UR7, URZ, UR43, UR10 ;  /* 0x0000002bff072299 */ /* 0x000fe4000801160a */
[----:B------:R-:W-:Y:S02]  /*6c80*/  UIMAD UR4, UR40, UR4, URZ ;  /* 0x00000004280472a4 */ /* 0x000fe4000f8e02ff */
[----:B------:R-:W-:Y:S02]  /*6c90*/  UIMAD.WIDE.U32 UR10, UR6, UR42, URZ ;  /* 0x0000002a060a72a5 */ /* 0x000fe4000f8e00ff */
[----:B------:R-:W-:Y:S02]  /*6ca0*/  USEL UR5, UR38, UR12, !UP1 ;  /* 0x0000000c26057287 */ /* 0x000fe4000c800000 */
[----:B------:R-:W-:Y:S02]  /*6cb0*/  UIMAD UR8, UR40, UR7, URZ ;  /* 0x00000007280872a4 */ /* 0x000fe4000f8e02ff */
[----:B------:R-:W-:Y:S03]  /*6cc0*/  UISETP.GE.AND UP0, UPT, UR6, UR4, UPT ;  /* 0x000000040600728c */ /* 0x000fe6000bf06270 */
[----:B------:R-:W-:Y:S01]  /*6cd0*/  UMOV UR4, UR11 ;  /* 0x0000000b00047c82 */ /* 0x000fe20008000000 */
[----:B------:R-:W-:Y:S02]  /*6ce0*/  UISETP.GE.OR UP0, UPT, UR5, UR8, UP0 ;  /* 0x000000080500728c */ /* 0x000fe40008706670 */
[----:B------:R-:W-:Y:S02]  /*6cf0*/  USHF.R.U32.HI UR4, URZ, UR43, UR4 ;  /* 0x0000002bff047299 */ /* 0x000fe40008011604 */
[----:B------:R-:W-:Y:S02]  /*6d00*/  UIMAD.WIDE.U32 UR8, UR5, UR42, URZ ;  /* 0x0000002a050872a5 */ /* 0x000fe4000f8e00ff */
[----:B------:R-:W-:Y:S02]  /*6d10*/  USEL UR11, UR6, UR4, !UP2 ;  /* 0x00000004060b7287 */ /* 0x000fe4000d000000 */
[----:B------:R-:W-:Y:S02]  /*6d20*/  UIADD3 UR8, UPT, UPT, -UR5, URZ, URZ ;  /* 0x000000ff05087290 */ /* 0x000fe4000fffe1ff */
[----:B------:R-:W-:Y:S01]  /*6d30*/  UIADD3 UR10, UPT, UPT, -UR11, URZ, URZ ;  /* 0x000000ff0b0a7290 */ /* 0x000fe2000fffe1ff */
[----:B------:R-:W-:Y:S01]  /*6d40*/  @!UP0 UMOV UR4, UR9 ;  /* 0x0000000900048c82 */ /* 0x000fe20008000000 */
[----:B------:R-:W-:Y:S02]  /*6d50*/  UIADD3 UR9, UPT, UPT, -UR6, URZ, URZ ;  /* 0x000000ff06097290 */ /* 0x000fe4000fffe1ff */
[----:B------:R-:W-:Y:S02]  /*6d60*/  @!UP0 USHF.R.U32.HI UR4, URZ, UR43, UR4 ;  /* 0x0000002bff048299 */ /* 0x000fe40008011604 */
[----:B------:R-:W-:Y:S02]  /*6d70*/  UIMAD UR10, UR40, UR10, UR6 ;  /* 0x0000000a280a72a4 */ /* 0x000fe4000f8e0206 */
[----:B------:R-:W-:Y:S04]  /*6d80*/  @!UP0 USEL UR4, UR5, UR4, !UP2 ;  /* 0x0000000405048287 */ /* 0x000fe8000d000000 */
[----:B------:R-:W-:Y:S02]  /*6d90*/  @!UP0 UIMAD UR10, UR7, UR10, UR4 ;  /* 0x0000000a070a82a4 */ /* 0x000fe4000f8e0204 */
[----:B------:R-:W-:Y:S02]  /*6da0*/  @!UP0 UIADD3 UR11, UPT, UPT, UR11, -UR4, URZ ;  /* 0x800000040b0b8290 */ /* 0x000fe4000fffe0ff */
[----:B------:R-:W-:Y:S02]  /*6db0*/  UIMAD UR7, UR41, UR8, UR38 ;  /* 0x00000008290772a4 */ /* 0x000fe4000f8e0226 */
[----:B------:R-:W-:Y:S02]  /*6dc0*/  @!UP0 UIMAD UR6, UR11, UR40, UR5 ;  /* 0x000000280b0682a4 */ /* 0x000fe4000f8e0205 */
[----:B------:R-:W-:Y:S01]  /*6dd0*/  UIMAD UR4, UR58, UR9, UR37 ;  /* 0x000000093a0472a4 */ /* 0x000fe2000f8e0225 */
[----:B------:R-:W-:Y:S02]  /*6de0*/  @!UP0 UMOV UR5, UR10 ;  /* 0x0000000a00058c82 */ /* 0x000fe40008000000 */
[----:B------:R-:W-:Y:S02]  /*6df0*/  UIMAD UR38, UR5, UR41, UR7 ;  /* 0x00000029052672a4 */ /* 0x000fe4000f8e0207 */
[----:B------:R-:W-:Y:S11]  /*6e00*/  UIMAD UR37, UR6, UR58, UR4 ;  /* 0x0000003a062572a4 */ /* 0x000ff6000f8e0204 */
[----:B------:R-:W-:Y:S01]  /*6e10*/  @!UPT UIADD3 URZ, UPT, UPT, URZ, URZ, URZ ;  /* 0x000000fffffff290 */ /* 0x000fe2000fffe0ff */
.L_x_107:
[----:B-1----:R-:W-:Y:S01]  /*6e20*/  UISETP.NE.AND UP0, UPT, UR39, 0x1, UPT ;  /* 0x000000012700788c */ /* 0x002fe2000bf05270 */
[----:B------:R-:W-:Y:S01]  /*6e30*/  R2UR UR11, R103 ;  /* 0x00000000670b72ca */ /* 0x000fe200000e0000 */
[----:B------:R-:W-:Y:S01]  /*6e40*/  USHF.L.U32 UR50, UR26, 0x7, URZ ;  /* 0x000000071a327899 */ /* 0x000fe200080006ff */
[----:B------:R-:W-:Y:S01]  /*6e50*/  IADD3 R94, PT, PT, R94, 0x1, RZ ;  /* 0x000000015e5e7810 */ /* 0x000fe20007ffe0ff */
[----:B------:R-:W-:Y:S07]  /*6e60*/  USHF.L.U32 UR49, UR25, 0x6, URZ ;  /* 0x0000000619317899 */ /* 0x000fee00080006ff */
[----:B------:R-:W1:Y:S01]  /*6e70*/  @!UP0 LDCU.128 UR12, c[0x0][0xf10] ;  /* 0x0001e200ff0c87ac */ /* 0x000e620008000c00 */
[----:B------:R-:W2:Y:S01]  /*6e80*/  @!UP0 LDCU UR5, c[0x0][0xf0c] ;  /* 0x0001e180ff0587ac */ /* 0x000ea20008000800 */
[----:B------:R-:W4:Y:S01]  /*6e90*/  @!UP0 LDCU UR10, c[0x0][0xf20] ;  /* 0x0001e400ff0a87ac */ /* 0x000f220008000800 */
[----:B-1----:R-:W-:Y:S02]  /*6ea0*/  UIMAD.WIDE.U32 UR8, UR38, UR12, URZ ;  /* 0x0000000c260872a5 */ /* 0x002fe4000f8e00ff */
[----:B------:R-:W-:Y:S02]  /*6eb0*/  UIMAD.WIDE.U32 UR6, UR37, UR15, URZ ;  /* 0x0000000f250672a5 */ /* 0x000fe4000f8e00ff */
[----:B------:R-:W-:Y:S03]  /*6ec0*/  @!UP0 UISETP.NE.AND UP1, UPT, UR14, 0x1, UPT ;  /* 0x000000010e00888c */ /* 0x000fe6000bf25270 */
[----:B------:R-:W-:Y:S01]  /*6ed0*/  @!UP0 UMOV UR4, UR9 ;  /* 0x0000000900048c82 */ /* 0x000fe20008000000 */
[----:B--2---:R-:W-:Y:S02]  /*6ee0*/  @!UP0 UISETP.NE.AND UP2, UPT, UR5, 0x1, UPT ;  /* 0x000000010500888c */ /* 0x004fe4000bf45270 */
[----:B------:R-:W-:Y:S01]  /*6ef0*/  @!UP0 USHF.R.U32.HI UR4, URZ, UR13, UR4 ;  /* 0x0000000dff048299 */ /* 0x000fe20008011604 */
[----:B------:R-:W-:Y:S02]  /*6f00*/  @!UP0 UMOV UR6, UR7 ;  /* 0x0000000700068c82 */ /* 0x000fe40008000000 */
[----:B----4-:R-:W-:Y:S02]  /*6f10*/  @!UP0 USHF.R.U32.HI UR6, URZ, UR10, UR6 ;  /* 0x0000000aff068299 */ /* 0x010fe40008011606 */
[----:B------:R-:W-:Y:S02]  /*6f20*/  @!UP0 USEL UR7, UR38, UR4, !UP2 ;  /* 0x0000000426078287 */ /* 0x000fe4000d000000 */
[----:B------:R-:W-:Y:S04]  /*6f30*/  @!UP0 USEL UR6, UR37, UR6, !UP1 ;  /* 0x0000000625068287 */ /* 0x000fe8000c800000 */
[----:B------:R-:W-:Y:S02]  /*6f40*/  @!UP0 UIADD3 UR4, UPT, UPT, -UR7, UR6, URZ ;  /* 0x0000000607048290 */ /* 0x000fe4000fffe1ff */
[----:B------:R-:W-:Y:S02]  /*6f50*/  @!UP0 UIADD3 UR6, UPT, UPT, UR7, -UR6, URZ ;  /* 0x8000000607068290 */ /* 0x000fe4000fffe0ff */
[----:B------:R-:W-:Y:S02]  /*6f60*/  @!UP0 UIMAD UR38, UR4, UR5, UR38 ;  /* 0x00000005042682a4 */ /* 0x000fe4000f8e0226 */
[----:B------:R-:W-:Y:S02]  /*6f70*/  @!UP0 UIMAD UR37, UR6, UR14, UR37 ;  /* 0x0000000e062582a4 */ /* 0x000fe4000f8e0225 */
[----:B------:R-:W-:Y:S09]  /*6f80*/  ULOP3.LUT UP0, URZ, UR11, 0x1b0, URZ, 0xc0, !UPT ;  /* 0x000001b00bff7892 */ /* 0x000ff2000f80c0ff */
[----:B------:R-:W-:Y:S05]  /*6f90*/  BRA.U !UP0, `(.L_x_108) ;  /* 0x00000001087c7547 */ /* 0x000fea000b800000 */
[----:B------:R-:W1:Y:S01]  /*6fa0*/  LDCU.64 UR8, c[0x4][0x80] ;  /* 0x01001000ff0877ac */ /* 0x000e620008000a00 */
[----:B------:R-:W-:Y:S01]  /*6fb0*/  MOV R2, 0x0 ;  /* 0x0000000000027802 */ /* 0x000fe20000000f00 */
[----:B------:R-:W-:Y:S02]  /*6fc0*/  HFMA2 R12, -RZ, RZ, 0, 5.9604644775390625e-08 ;  /* 0x00000001ff0c7431 */ /* 0x000fe400000001ff */
[----:B------:R-:W-:Y:S01]  /*6fd0*/  IMAD.MOV.U32 R8, RZ, RZ, 0x70 ;  /* 0x00000070ff087424 */ /* 0x000fe200078e00ff */
[----:B------:R2:W4:Y:S01]  /*6fe0*/  LDC.64 R14, c[0x4][R2] ;  /* 0x01000000020e7b82 */ /* 0x0005220000000a00 */
[----:B------:R-:W3:Y:S01]  /*6ff0*/  LDCU.64 UR6, c[0x4][0x88] ;  /* 0x01001100ff0677ac */ /* 0x000ee20008000a00 */
[----:B------:R-:W-:Y:S01]  /*7000*/  IMAD.MOV.U32 R13, RZ, RZ, RZ ;  /* 0x000000ffff0d7224 */ /* 0x000fe200078e00ff */
[----:B------:R-:W2:Y:S01]  /*7010*/  LDCU.64 UR4, c[0x4][0x8] ;  /* 0x01000100ff0477ac */ /* 0x000ea20008000a00 */
[----:B-1----:R-:W-:Y:S01]  /*7020*/  MOV R5, UR9 ;  /* 0x0000000900057c02 */ /* 0x002fe20008000f00 */
[----:B------:R-:W-:Y:S01]  /*7030*/  IMAD.U32 R4, RZ, RZ, UR8 ;  /* 0x00000008ff047e24 */ /* 0x000fe2000f8e00ff */
[----:B---3--:R-:W-:Y:S01]  /*7040*/  MOV R7, UR7 ;  /* 0x0000000700077c02 */ /* 0x008fe20008000f00 */
[----:B------:R-:W-:Y:S01]  /*7050*/  IMAD.U32 R6, RZ, RZ, UR6 ;  /* 0x00000006ff067e24 */ /* 0x000fe2000f8e00ff */
[----:B--2---:R-:W-:Y:S01]  /*7060*/  MOV R11, UR5 ;  /* 0x00000005000b7c02 */ /* 0x004fe20008000f00 */
[----:B------:R-:W-:Y:S02]  /*7070*/  IMAD.U32 R10, RZ, RZ, UR4 ;  /* 0x00000004ff0a7e24 */ /* 0x000fe4000f8e00ff */
[----:B------:R-:W-:Y:S07]  /*7080*/  LEPC R20, `(.L_x_109) ;  /* 0x000000001014794e */ /* 0x000fee0000000000 */
[----:B----45:R-:W-:Y:S05]  /*7090*/  CALL.ABS.NOINC R14 ;  /* 0x000000000e007343 */ /* 0x030fea0003c00000 */
.L_x_109:
[----:B------:R-:W1:Y:S01]  /*70a0*/  LDCU.64 UR8, c[0x4][0x80] ;  /* 0x01001000ff0877ac */ /* 0x000e620008000a00 */
[----:B------:R-:W2:Y:S01]  /*70b0*/  LDC.64 R2, c[0x4][R2] ;  /* 0x0100000002027b82 */ /* 0x000ea20000000a00 */
[----:B------:R-:W-:Y:S02]  /*70c0*/  HFMA2 R12, -RZ, RZ, 0, 5.9604644775390625e-08 ;  /* 0x00000001ff0c7431 */ /* 0x000fe400000001ff */
[----:B------:R-:W-:Y:S02]  /*70d0*/  IMAD.MOV.U32 R8, RZ, RZ, 0x70 ;  /* 0x00000070ff087424 */ /* 0x000fe400078e00ff */
[----:B------:R-:W-:Y:S01]  /*70e0*/  IMAD.MOV.U32 R13, RZ, RZ, RZ ;  /* 0x000000ffff0d7224 */ /* 0x000fe200078e00ff */
[----:B------:R-:W3:Y:S01]  /*70f0*/  LDCU.64 UR6, c[0x4][0x88] ;  /* 0x01001100ff0677ac */ /* 0x000ee20008000a00 */
[----:B------:R-:W4:Y:S01]  /*7100*/  LDCU.64 UR4, c[0x4][0x8] ;  /* 0x01000100ff0477ac */ /* 0x000f220008000a00 */
[----:B-1----:R-:W-:Y:S02]  /*7110*/  MOV R4, UR8 ;  /* 0x0000000800047c02 */ /* 0x002fe40008000f00 */
[----:B------:R-:W-:Y:S02]  /*7120*/  MOV R5, UR9 ;  /* 0x0000000900057c02 */ /* 0x000fe40008000f00 */
[----:B---3--:R-:W-:Y:S01]  /*7130*/  MOV R7, UR7 ;  /* 0x0000000700077c02 */ /* 0x008fe20008000f00 */
[----:B------:R-:W-:Y:S01]  /*7140*/  IMAD.U32 R6, RZ, RZ, UR6 ;  /* 0x00000006ff067e24 */ /* 0x000fe2000f8e00ff */
[----:B----4-:R-:W-:Y:S01]  /*7150*/  MOV R11, UR5 ;  /* 0x00000005000b7c02 */ /* 0x010fe20008000f00 */
[----:B------:R-:W-:Y:S02]  /*7160*/  IMAD.U32 R10, RZ, RZ, UR4 ;  /* 0x00000004ff0a7e24 */ /* 0x000fe4000f8e00ff */
[----:B------:R-:W-:Y:S07]  /*7170*/  LEPC R20, `(.L_x_108) ;  /* 0x000000001014794e */ /* 0x000fee0000000000 */
[----:B--2---:R-:W-:Y:S05]  /*7180*/  CALL.ABS.NOINC R2 ;  /* 0x0000000002007343 */ /* 0x004fea0003c00000 */
.L_x_108:
[----:B------:R-:W-:Y:S02]  /*7190*/  ISETP.NE.U32.AND P0, PT, RZ, UR62, PT ;  /* 0x0000003eff007c0c */ /* 0x000fe4000bf05070 */
[C---:B------:R-:W-:Y:S02]  /*71a0*/  ISETP.NE.U32.AND P1, PT, R82.reuse, RZ, PT ;  /* 0x000000ff5200720c */ /* 0x040fe40003f25070 */
[----:B------:R-:W-:Y:S02]  /*71b0*/  ISETP.NE.U32.AND P4, PT, R82, RZ, PT ;  /* 0x000000ff5200720c */ /* 0x000fe40003f85070 */
[----:B------:R-:W-:Y:S02]  /*71c0*/  ISETP.NE.AND.EX P0, PT, RZ, UR63, PT, P0 ;  /* 0x0000003fff007c0c */ /* 0x000fe4000bf05300 */
[C---:B------:R-:W-:Y:S02]  /*71d0*/  ISETP.NE.AND.EX P1, PT, R83.reuse, RZ, PT, P1 ;  /* 0x000000ff5300720c */ /* 0x040fe40003f25310 */
[----:B------:R-:W-:Y:S02]  /*71e0*/  ISETP.NE.AND.EX P4, PT, R83, RZ, P0, P4 ;  /* 0x000000ff5300720c */ /* 0x000fe40000785340 */
[----:B---3--:R-:W-:Y:S02]  /*71f0*/  ISETP.NE.U32.AND P5, PT, R78, RZ, PT ;  /* 0x000000ff4e00720c */ /* 0x008fe40003fa5070 */
[----:B------:R-:W-:Y:S02]  /*7200*/  ISETP.NE.U32.AND P3, PT, RZ, UR62, PT ;  /* 0x0000003eff007c0c */ /* 0x000fe4000bf65070 */
[----:B------:R-:W-:Y:S02]  /*7210*/  PLOP3.LUT P2, PT, PT, PT, PT, 0x8, 0x80 ;  /* 0x000000000080781c */ /* 0x000fe40003f4e170 */
[----:B------:R-:W-:Y:S02]  /*7220*/  ISETP.NE.AND.EX P5, PT, R79, RZ, PT, P5 ;  /* 0x000000ff4f00720c */ /* 0x000fe40003fa5350 */
[----:B------:R-:W-:Y:S03]  /*7230*/  ISETP.NE.AND.EX P3, PT, RZ, UR63, PT, P3 ;  /* 0x0000003fff007c0c */ /* 0x000fe6000bf65330 */
[----:B------:R-:W-:Y:S01]  /*7240*/  @!P4 PLOP3.LUT P2, PT, P1, PT, PT, 0x80, 0x8 ;  /* 0x000000000008c81c */ /* 0x000fe20000f4f070 */
[----:B------:R-:W-:Y:S01]  /*7250*/  @!UPT UIADD3 URZ, UPT, UPT, URZ, URZ, URZ ;  /* 0x000000fffffff290 */ /* 0x000fe2000fffe0ff */
[----:B------:R-:W-:Y:S11]  /*7260*/  @!P1 BRA `(.L_x_110) ;  /* 0x0000000000309947 */ /* 0x000ff60003800000 */
[----:B------:R-:W-:Y:S01]  /*7270*/  ISETP.NE.U32.AND P0, PT, R80, RZ, PT ;  /* 0x000000ff5000720c */ /* 0x000fe20003f05070 */
[----:B------:R-:W1:Y:S01]  /*7280*/  LDCU.64 UR4, c[0x0][0x358] ;  /* 0x00006b00ff0477ac */ /* 0x000e620008000a00 */
[----:B------:R-:W-:Y:S02]  /*7290*/  IMAD.MOV.U32 R88, RZ, RZ, 0x1 ;  /* 0x00000001ff587424 */ /* 0x000fe400078e00ff */
[----:B------:R-:W-:Y:S11]  /*72a0*/  ISETP.NE.AND.EX P0, PT, R81, RZ, PT, P0 ;  /* 0x000000ff5100720c */ /* 0x000ff60003f05300 */
[----:B------:R-:W-:Y:S02]  /*72b0*/  @!UPT UIADD3 URZ, UPT, UPT, URZ, URZ, URZ ;  /* 0x000000fffffff290 */ /* 0x000fe4000fffe0ff */
[----:B------:R-:W2:Y:S01]  /*72c0*/  @P0 LDC.64 R2, c[0x0][0xc88] ;  /* 0x00032200ff020b82 */ /* 0x000ea20000000a00 */
[----:B------:R-:W-:Y:S04]  /*72d0*/  @P0 IMAD R0, R82, UR36, RZ ;  /* 0x0000002452000c24 */ /* 0x000fe8000f8e02ff */
[----:B--2---:R-:W-:Y:S04]  /*72e0*/  @P0 IMAD.WIDE R2, R0, 0x4, R2 ;  /* 0x0000000400020825 */ /* 0x004fe800078e0202 */
[----:B------:R-:W-:Y:S01]  /*72f0*/  HFMA2 R0, -RZ, RZ, 0, 5.9604644775390625e-08 ;  /* 0x00000001ff007431 */ /* 0x000fe200000001ff */
[----:B-1---5:R1:W5:Y:S04]  /*7300*/  @P0 LDG.E R41, desc[UR4][R2.64] ;  /* 0x0000000402290981 */ /* 0x022368000c1e1900 */
[----:B------:R-:W-:Y:S01]  /*7310*/  @!P0 PRMT R88, R0, 0x7610, R88 ;  /* 0x0000761000588816 */ /* 0x000fe20000000058 */
[----:B-1----:R-:W2:Y:S06]  /*7320*/  @!P0 LDC R41, c[0x0][0xc80] ;  /* 0x00032000ff298b82 */ /* 0x002eac0000000800 */
.L_x_110:
[----:B------:R-:W-:Y:S05]  /*7330*/  @!P5 BRA `(.L_x_111) ;  /* 0x000000000024d947 */ /* 0x000fea0003800000 */
[----:B------:R-:W-:Y:S01]  /*7340*/  ISETP.NE.U32.AND P0, PT, R76, RZ, PT ;  /* 0x000000ff4c00720c */ /* 0x000fe20003f05070 */
[----:B------:R-:W1:Y:S03]  /*7350*/  LDCU.64 UR4, c[0x0][0x358] ;  /* 0x00006b00ff0477ac */ /* 0x000e660008000a00 */
[----:B------:R-:W-:Y:S11]  /*7360*/  ISETP.NE.AND.EX P0, PT, R77, RZ, PT, P0 ;  /* 0x000000ff4d00720c */ /* 0x000ff60003f05300 */
[----:B------:R-:W-:Y:S02]  /*7370*/  @!UPT UIADD3 URZ, UPT, UPT, URZ, URZ, URZ ;  /* 0x000000fffffff290 */ /* 0x000fe4000fffe0ff */
[----:B------:R-:W3:Y:S01]  /*7380*/  @P0 LDC.64 R2, c[0x0][0xca8] ;  /* 0x00032a00ff020b82 */ /* 0x000ee20000000a00 */
[----:B------:R-:W-:Y:S04]  /*7390*/  @P0 IMAD R0, R78, UR36, RZ ;  /* 0x000000244e000c24 */ /* 0x000fe8000f8e02ff */
[----:B---3--:R-:W-:Y:S05]  /*73a0*/  @P0 IMAD.WIDE R2, R0, 0x4, R2 ;  /* 0x0000000400020825 */ /* 0x008fea00078e0202 */
[----:B-1---5:R1:W5:Y:S02]  /*73b0*/  @P0 LDG.E R38, desc[UR4][R2.64] ;  /* 0x0000000402260981 */ /* 0x022364000c1e1900 */
[----:B-1----:R-:W3:Y:S02]  /*73c0*/  @!P0 LDC R38, c[0x0][0xca0] ;  /* 0x00032800ff268b82 */ /* 0x002ee40000000800 */
.L_x_111:
[----:B--2--5:R-:W-:Y:S01]  /*73d0*/  FSETP.NEU.AND P0, PT, R41, RZ, PT ;  /* 0x000000ff2900720b */ /* 0x024fe20003f0d000 */
[----:B------:R-:W-:Y:S01]  /*73e0*/  ULOP3.LUT UR4, UR54, 0x1, URZ, 0x3c, !UPT ;  /* 0x0000000136047892 */ /* 0x000fe2000f8e3cff */
[----:B------:R-:W-:Y:S01]  /*73f0*/  SEL R5, RZ, 0xffffffff, P3 ;  /* 0xffffffffff057807 */ /* 0x000fe20001800000 */
[----:B------:R-:W-:Y:S01]  /*7400*/  IMAD.U32 R111, RZ, RZ, UR46 ;  /* 0x0000002eff6f7e24 */ /* 0x000fe2000f8e00ff */
[----:B------:R-:W-:Y:S01]  /*7410*/  @!P4 LOP3.LUT P3, RZ, R88, 0xff, RZ, 0xc0, !PT ;  /* 0x000000ff58ffc812 */ /* 0x000fe2000786c0ff */
[----:B------:R-:W-:Y:S01]  /*7420*/  IMAD.SHL.U32 R85, R96, 0x10, RZ ;  /* 0x0000001060557824 */ /* 0x000fe200078e00ff */
[----:B------:R-:W-:Y:S01]  /*7430*/  @!P4 SEL R2, RZ, 0xffffffff, P0 ;  /* 0xffffffffff02c807 */ /* 0x000fe20000000000 */
[----:B------:R-:W-:Y:S01]  /*7440*/  IMAD.U32 R112, RZ, RZ, UR4 ;  /* 0x00000004ff707e24 */ /* 0x000fe2000f8e00ff */
[----:B------:R-:W-:Y:S01]  /*7450*/  LEA R92, R36, UR47, 0x3 ;  /* 0x0000002f245c7c11 */ /* 0x000fe2000f8e18ff */
[----:B------:R-:W-:Y:S01]  /*7460*/  IMAD.SHL.U32 R111, R111, 0x2000, RZ ;  /* 0x000020006f6f7824 */ /* 0x000fe200078e00ff */
[----:B------:R-:W-:Y:S01]  /*7470*/  @P2 SEL R2, R5, R2, !P3 ;  /* 0x0000000205022207 */ /* 0x000fe20005800000 */
[----:B------:R-:W-:Y:S01]  /*7480*/  IMAD.SHL.U32 R84, R95, 0x10, RZ ;  /* 0x000000105f547824 */ /* 0x000fe200078e00ff */
[----:B------:R-:W-:Y:S01]  /*7490*/  SHF.L.U32 R3, R98, 0x1f, RZ ;  /* 0x0000001f62037819 */ /* 0x000fe200000006ff */
[----:B------:R-:W-:Y:S01]  /*74a0*/  IMAD.IADD R87, R100, 0x1, R111 ;  /* 0x0000000164577824 */ /* 0x000fe200078e026f */
[----:B------:R-:W-:Y:S01]  /*74b0*/  @!P4 LOP3.LUT R2, R2, 0x1, RZ, 0xc0, !PT ;  /* 0x000000010202c812 */ /* 0x000fe200078ec0ff */
[----:B------:R-:W-:Y:S01]  /*74c0*/  BSSY B1, `(.L_x_112) ;  /* 0x0000038000017945 */ /* 0x000fe20003800000 */
[----:B------:R-:W-:Y:S01]  /*74d0*/  IMAD.MOV.U32 R110, RZ, RZ, 0x1 ;  /* 0x00000001ff6e7424 */ /* 0x000fe200078e00ff */
[----:B------:R-:W-:Y:S02]  /*74e0*/  CS2R R74, SRZ ;  /* 0x00000000004a7805 */ /* 0x000fe4000001ff00 */
[----:B------:R-:W-:Y:S01]  /*74f0*/  ISETP.NE.U32.OR P5, PT, R2, 0x1, P4 ;  /* 0x000000010200780c */ /* 0x000fe200027a5470 */
[----:B------:R-:W-:Y:S01]  /*7500*/  IMAD.U32 R2, RZ, RZ, UR46 ;  /* 0x0000002eff027e24 */ /* 0x000fe2000f8e00ff */
[----:B------:R-:W-:Y:S01]  /*7510*/  LOP3.LUT P4, R93, R88, 0xff, RZ, 0xc0, !PT ;  /* 0x000000ff585d7812 */ /* 0x000fe2000788c0ff */
[----:B------:R-:W-:Y:S01]  /*7520*/  IMAD.IADD R86, R87, 0x1, R85 ;  /* 0x0000000157567824 */ /* 0x000fe200078e0255 */
[----:B------:R-:W-:Y:S01]  /*7530*/  P2R R109, PR, RZ, 0x20 ;  /* 0x00000020ff6d7803 */ /* 0x000fe20000000000 */
[----:B------:R-:W-:Y:S01]  /*7540*/  IMAD R39, R36, 0x40, R37 ;  /* 0x0000004024277824 */ /* 0x000fe200078e0225 */
[----:B------:R-:W-:Y:S01]  /*7550*/  LEA R0, R2, UR47, 0x3 ;  /* 0x0000002f02007c11 */ /* 0x000fe2000f8e18ff */
[----:B------:R-:W-:Y:S01]  /*7560*/  IMAD.U32 R113, RZ, RZ, UR46 ;  /* 0x0000002eff717e24 */ /* 0x000fe2000f8e00ff */
[----:B------:R-:W-:Y:S02]  /*7570*/  SEL R2, RZ, 0xffffffff, P0 ;  /* 0xffffffffff027807 */ /* 0x000fe40000000000 */
[----:B------:R-:W-:Y:S02]  /*7580*/  CS2R R72, SRZ ;  /* 0x0000000000487805 */ /* 0x000fe4000001ff00 */
[----:B------:R-:W-:Y:S02]  /*7590*/  CS2R R66, SRZ ;  /* 0x0000000000427805 */ /* 0x000fe4000001ff00 */
[----:B------:R-:W-:Y:S02]  /*75a0*/  CS2R R64, SRZ ;  /* 0x0000000000407805 */ /* 0x000fe4000001ff00 */
[----:B------:R-:W-:Y:S02]  /*75b0*/  @P1 SEL R2, R5, R2, !P4 ;  /* 0x0000000205021207 */ /* 0x000fe40006000000 */
[----:B------:R-:W-:Y:S02]  /*75c0*/  CS2R R58, SRZ ;  /* 0x00000000003a7805 */ /* 0x000fe4000001ff00 */
[----:B------:R-:W-:Y:S02]  /*75d0*/  @P5 SHF.L.U32 R7, R112, 0x1f, RZ ;  /* 0x0000001f70075819 */ /* 0x000fe400000006ff */
[----:B------:R-:W-:Y:S02]  /*75e0*/  CS2R R56, SRZ ;  /* 0x0000000000387805 */ /* 0x000fe4000001ff00 */
[----:B------:R-:W-:Y:S02]  /*75f0*/  LOP3.LUT R2, R2, 0x1, RZ, 0xc0, !PT ;  /* 0x0000000102027812 */ /* 0x000fe400078ec0ff */
[----:B------:R-:W-:Y:S01]  /*7600*/  CS2R R50, SRZ ;  /* 0x0000000000327805 */ /* 0x000fe2000001ff00 */
[----:B------:R-:W1:Y:S01]  /*7610*/  @P5 SYNCS.PHASECHK.TRANS64.TRYWAIT P3, [R0+URZ+0x80], R7 ;  /* 0x00008007000055a7 */ /* 0x000e6200080611ff */
[----:B------:R-:W-:Y:S02]  /*7620*/  CS2R R48, SRZ ;  /* 0x0000000000307805 */ /* 0x000fe4000001ff00 */
[----:B------:R-:W-:Y:S01]  /*7630*/  ISETP.NE.U32.AND P0, PT, R2, 0x1, PT ;  /* 0x000000010200780c */ /* 0x000fe20003f05070 */
[----:B------:R-:W-:Y:S02]  /*7640*/  IMAD.IADD R47, R87, 0x1, R84 ;  /* 0x00000001572f7824 */ /* 0x000fe400078e0254 */
[----:B------:R-:W-:Y:S01]  /*7650*/  IMAD.IADD R46, R99, 0x1, R86 ;  /* 0x00000001632e7824 */ /* 0x000fe200078e0256 */
[----:B------:R-:W-:Y:S01]  /*7660*/  P2R R114, PR, RZ, 0x1 ;  /* 0x00000001ff727803 */ /* 0x000fe20000000000 */
[----:B------:R2:W4:Y:S01]  /*7670*/  SYNCS.PHASECHK.TRANS64.TRYWAIT P2, [R92+URZ+0xe0], R3 ;  /* 0x0000e0035c0075a7 */ /* 0x00052200080411ff */
[----:B-1----:R-:W-:Y:S01]  /*7680*/  @P5 SEL R110, RZ, 0x1, !P3 ;  /* 0x00000001ff6e5807 */ /* 0x002fe20005800000 */
[----:B--2---:R-:W-:Y:S06]  /*7690*/  @!P5 BRA `(.L_x_113) ;  /* 0x000000000068d947 */ /* 0x004fec0003800000 */
[----:B------:R-:W-:Y:S01]  /*76a0*/  ISETP.NE.AND P0, PT, R110, RZ, PT ;  /* 0x000000ff6e00720c */ /* 0x000fe20003f05270 */
[----:B------:R-:W-:Y:S01]  /*76b0*/  BSSY B0, `(.L_x_114) ;  /* 0x000000d000007945 */ /* 0x000fe20003800000 */
[----:B------:R-:W-:Y:S02]  /*76c0*/  CS2R R50, SRZ ;  /* 0x0000000000327805 */ /* 0x000fe4000001ff00 */
[----:B------:R-:W-:Y:S02]  /*76d0*/  CS2R R48, SRZ ;  /* 0x0000000000307805 */ /* 0x000fe4000001ff00 */
[----:B------:R-:W-:Y:S02]  /*76e0*/  CS2R R58, SRZ ;  /* 0x00000000003a7805 */ /* 0x000fe4000001ff00 */
[----:B------:R-:W-:Y:S02]  /*76f0*/  CS2R R56, SRZ ;  /* 0x0000000000387805 */ /* 0x000fe4000001ff00 */
[----:B------:R-:W-:Y:S02]  /*7700*/  CS2R R66, SRZ ;  /* 0x0000000000427805 */ /* 0x000fe4000001ff00 */
[----:B------:R-:W-:Y:S02]  /*7710*/  CS2R R64, SRZ ;  /* 0x0000000000407805 */ /* 0x000fe4000001ff00 */
[----:B------:R-:W-:Y:S02]  /*7720*/  CS2R R74, SRZ ;  /* 0x00000000004a7805 */ /* 0x000fe4000001ff00 */
[----:B------:R-:W-:Y:S01]  /*7730*/  CS2R R72, SRZ ;  /* 0x0000000000487805 */ /* 0x000fe2000001ff00 */
[----:B------:R-:W-:Y:S06]  /*7740*/  @P0 BRA `(.L_x_115) ;  /* 0x00000000000c0947 */ /* 0x000fec0003800000 */
[----:B------:R-:W-:Y:S04]  /*7750*/  SHF.L.U32 R5, R112, 0x1f, RZ ;  /* 0x0000001f70057819 */ /* 0x000fe800000006ff */
[----:B------:R-:W1:Y:S02]  /*7760*/  SYNCS.PHASECHK.TRANS64.TRYWAIT P0, [R0+URZ+0x80], R5 ;  /* 0x00008005000075a7 */ /* 0x000e6400080011ff */
[----:B-1----:R-:W-:Y:S05]  /*7770*/  @!P0 BRA `(.L_x_116) ;  /* 0x0000002400e88947 */ /* 0x002fea0003800000 */
.L_x_115:
[----:B------:R-:W-:Y:S05]  /*7780*/  BSYNC B0 ;  /* 0x0000000000007941 */ /* 0x000fea0003800000 */
.L_x_114:
[----:B------:R-:W-:Y:S01]  /*7790*/  ISETP.NE.AND P0, PT, R114, RZ, PT ;  /* 0x000000ff7200720c */ /* 0x000fe20003f05270 */
[----:B------:R-:W-:Y:S04]  /*77a0*/  UIADD3 UR4, UPT, UPT, UR46, 0x1, URZ ;  /* 0x000000012e047890 */ /* 0x000fe8000fffe0ff */
[----:B------:R-:W-:Y:S04]  /*77b0*/  UISETP.NE.AND UP0, UPT, UR4, 0x3, UPT ;  /* 0x000000030400788c */ /* 0x000fe8000bf05270 */
[----:B------:R-:W-:Y:S02]  /*77c0*/  USEL UR5, URZ, 0x1, UP0 ;  /* 0x00000001ff057887 */ /* 0x000fe40008000000 */
[----:B------:R-:W-:Y:S02]  /*77d0*/  USEL UR4, UR4, URZ, UP0 ;  /* 0x000000ff04047287 */ /* 0x000fe40008000000 */
[----:B------:R2:W1:Y:S02]  /*77e0*/  @P0 LDS.128 R48, [R87] ;  /* 0x0000000057300984 */ /* 0x0004640000000c00 */
[----:B------:R-:W-:Y:S02]  /*77f0*/  LOP3.LUT R112, R112, UR5, RZ, 0x3c, !PT ;  /* 0x0000000570707c12 */ /* 0x000fe4000f8e3cff */
[----:B------:R2:W1:Y:S01]  /*7800*/  @P0 LDS.128 R56, [R86+0x10] ;  /* 0x0000100056380984 */ /* 0x0004620000000c00 */
[----:B------:R-:W-:Y:S03]  /*7810*/  IMAD.U32 R113, RZ, RZ, UR4 ;  /* 0x00000004ff717e24 */ /* 0x000fe6000f8e00ff */
[----:B------:R2:W1:Y:S04]  /*7820*/  @P0 LDS.128 R64, [R47+0x20] ;  /* 0x000020002f400984 */ /* 0x0004680000000c00 */
[----:B------:R2:W1:Y:S02]  /*7830*/  @P0 LDS.128 R72, [R46+0x10] ;  /* 0x000010002e480984 */ /* 0x0004640000000c00 */
.L_x_113:
[----:B------:R-:W-:Y:S05]  /*7840*/  BSYNC B1 ;  /* 0x0000000000017941 */ /* 0x000fea0003800000 */
.L_x_112:
[----:B-1----:R-:W-:Y:S04]  /*7850*/  SHF.R.U32.HI R0, RZ, 0x15, R39 ;  /* 0x00000015ff007819 */ /* 0x002fe80000011627 */
[----:B------:R-:W-:Y:S01]  /*7860*/  LOP3.LUT P0, RZ, R0, 0x3, R89, 0x48, !PT ;  /* 0x0000000300ff7812 */ /* 0x000fe20007804859 */
[----:B------:R-:W-:Y:S01]  /*7870*/  @!UPT UIADD3 URZ, UPT, UPT, URZ, URZ, URZ ;  /* 0x000000fffffff290 */ /* 0x000fe2000fffe0ff */
[----:B----4-:R-:W-:Y:S11]  /*7880*/  @P2 BRA `(.L_x_117) ;  /* 0x0000000000082947 */ /* 0x010ff60003800000 */
[----:B------:R-:W1:Y:S02]  /*7890*/  SYNCS.PHASECHK.TRANS64.TRYWAIT P1, [R92+URZ+0xe0], R3 ;  /* 0x0000e0035c0075a7 */ /* 0x000e6400080211ff */
[----:B-1----:R-:W-:Y:S05]  /*78a0*/  @!P1 BRA `(.L_x_118) ;  /* 0x0000002400b09947 */ /* 0x002fea0003800000 */
.L_x_117:
[----:B------:R-:W-:Y:S05]  /*78b0*/  @!P0 BRA `(.L_x_119) ;  /* 0x0000000000408947 */ /* 0x000fea0003800000 */
[----:B------:R-:W4:Y:S01]  /*78c0*/  LDCU.64 UR8, c[0x4][0x70] ;  /* 0x01000e00ff0877ac */ /* 0x000f220008000a00 */
[----:B-1----:R-:W-:Y:S01]  /*78d0*/  MOV R3, 0x0 ;  /* 0x0000000000037802 */ /* 0x002fe20000000f00 */
[----:B------:R-:W-:Y:S02]  /*78e0*/  HFMA2 R12, -RZ, RZ, 0, 5.9604644775390625e-08 ;  /* 0x00000001ff0c7431 */ /* 0x000fe400000001ff */
[----:B------:R-:W-:Y:S02]  /*78f0*/  IMAD.MOV.U32 R8, RZ, RZ, 0x192 ;  /* 0x00000192ff087424 */ /* 0x000fe400078e00ff */
[----:B------:R-:W-:Y:S01]  /*7900*/  IMAD.MOV.U32 R13, RZ, RZ, RZ ;  /* 0x000000ffff0d7224 */ /* 0x000fe200078e00ff */
[----:B------:R-:W1:Y:S01]  /*7910*/  LDCU.64 UR6, c[0x4][0x78] ;  /* 0x01000f00ff0677ac */ /* 0x000e620008000a00 */
[----:B------:R-:W2:Y:S01]  /*7920*/  LDC.64 R2, c[0x4][R3] ;  /* 0x0100000003027b82 */ /* 0x000ea20000000a00 */
[----:B------:R-:W5:Y:S01]  /*7930*/  LDCU.64 UR4, c[0x4][0x10] ;  /* 0x01000200ff0477ac */ /* 0x000f620008000a00 */
[----:B----4-:R-:W-:Y:S01]  /*7940*/  MOV R5, UR9 ;  /* 0x0000000900057c02 */ /* 0x010fe20008000f00 */
[----:B------:R-:W-:Y:S01]  /*7950*/  IMAD.U32 R4, RZ, RZ, UR8 ;  /* 0x00000008ff047e24 */ /* 0x000fe2000f8e00ff */
[----:B-1----:R-:W-:Y:S01]  /*7960*/  MOV R7, UR7 ;  /* 0x0000000700077c02 */ /* 0x002fe20008000f00 */
[----:B------:R-:W-:Y:S01]  /*7970*/  IMAD.U32 R6, RZ, RZ, UR6 ;  /* 0x00000006ff067e24 */ /* 0x000fe2000f8e00ff */
[----:B-----5:R-:W-:Y:S01]  /*7980*/  MOV R11, UR5 ;  /* 0x00000005000b7c02 */ /* 0x020fe20008000f00 */
[----:B------:R-:W-:Y:S02]  /*7990*/  IMAD.U32 R10, RZ, RZ, UR4 ;  /* 0x00000004ff0a7e24 */ /* 0x000fe4000f8e00ff */
[----:B------:R-:W-:Y:S07]  /*79a0*/  LEPC R20, `(.L_x_119) ;  /* 0x000000001014794e */ /* 0x000fee0000000000 */
[----:B--23--:R-:W-:Y:S05]  /*79b0*/  CALL.ABS.NOINC R2 ;  /* 0x0000000002007343 */ /* 0x00cfea0003c00000 */
.L_x_119:
[C---:B------:R-:W-:Y:S01]  /*79c0*/  SHF.L.U32 R40, R48.reuse, 0x10, RZ ;  /* 0x0000001030287819 */ /* 0x040fe200000006ff */
[----:B------:R-:W-:Y:S05]  /*79d0*/  WARPSYNC.ALL ;  /* 0x0000000000007948 */ /* 0x000fea0003800000 */
[----:B------:R-:W-:Y:S01]  /*79e0*/  R2UR UR4, R39 ;  /* 0x00000000270472ca */ /* 0x000fe200000e0000 */
[----:B------:R-:W-:Y:S01]  /*79f0*/  BSSY.RECONVERGENT B0, `(.L_x_120) ;  /* 0x0000087000007945 */ /* 0x000fe20003800200 */
[----:B------:R-:W-:Y:S02]  /*7a00*/  LOP3.LUT R43, R48, 0xffff0000, RZ, 0xc0, !PT ;  /* 0xffff0000302b7812 */ /* 0x000fe400078ec0ff */
[----:B------:R-:W-:Y:S02]  /*7a10*/  SHF.L.U32 R42, R49, 0x10, RZ ;  /* 0x00000010312a7819 */ /* 0x000fe400000006ff */
[----:B------:R-:W-:Y:S02]  /*7a20*/  SHF.L.U32 R45, R51, 0x10, RZ ;  /* 0x00000010332d7819 */ /* 0x000fe400000006ff */
[----:B------:R-:W-:Y:S02]  /*7a30*/  LOP3.LUT R44, R75, 0xffff0000, RZ, 0xc0, !PT ;  /* 0xffff00004b2c7812 */ /* 0x000fe400078ec0ff */
[----:B------:R-:W-:Y:S03]  /*7a40*/  ISETP.NE.AND P0, PT, R101, RZ, PT ;  /* 0x000000ff6500720c */ /* 0x000fe60003f05270 */
[----:B------:R-:W3:Y:S02]  /*7a50*/  LDTM.x32 R4, tmem[UR4] ;  /* 0x00000004000479ee */ /* 0x000ee400082c0000 */
[C---:B---3--:R-:W-:Y:S01]  /*7a60*/  FMUL R0, R38.reuse, R4 ;  /* 0x0000000426007220 */ /* 0x048fe20000400000 */
[C---:B------:R-:W-:Y:S01]  /*7a70*/  FMUL R2, R38.reuse, R5 ;  /* 0x0000000526027220 */ /* 0x040fe20000400000 */
[C---:B-1----:R-:W-:Y:S01]  /*7a80*/  FMUL R3, R38.reuse, R6 ;  /* 0x0000000626037220 */ /* 0x042fe20000400000 */
[----:B------:R-:W-:Y:S01]  /*7a90*/  FMUL R7, R38, R7 ;  /* 0x0000000726077220 */ /* 0x000fe20000400000 */
[----:B------:R-:W-:Y:S01]  /*7aa0*/  FFMA R0, R41, R40, R0 ;  /* 0x0000002829007223 */ /* 0x000fe20000000000 */
[----:B------:R-:W-:Y:S01]  /*7ab0*/  LOP3.LUT R40, R49, 0xffff0000, RZ, 0xc0, !PT ;  /* 0xffff000031287812 */ /* 0x000fe200078ec0ff */
[C---:B------:R-:W-:Y:S01]  /*7ac0*/  FFMA R2, R41.reuse, R43, R2 ;  /* 0x0000002b29027223 */ /* 0x040fe20000000002 */
[C---:B------:R-:W-:Y:S01]  /*7ad0*/  SHF.L.U32 R43, R50.reuse, 0x10, RZ ;  /* 0x00000010322b7819 */ /* 0x040fe200000006ff */
[C---:B------:R-:W-:Y:S01]  /*7ae0*/  FFMA R3, R41.reuse, R42, R3 ;  /* 0x0000002a29037223 */ /* 0x040fe20000000003 */
[----:B------:R-:W-:Y:S01]  /*7af0*/  LOP3.LUT R42, R50, 0xffff0000, RZ, 0xc0, !PT ;  /* 0xffff0000322a7812 */ /* 0x000fe200078ec0ff */
[----:B------:R-:W-:Y:S01]  /*7b00*/  FMUL R4, R38, R8 ;  /* 0x0000000826047220 */ /* 0x000fe20000400000 */
[----:B------:R-:W-:Y:S01]  /*7b10*/  F2FP.BF16.F32.PACK_AB R52, R2, R0 ;  /* 0x000000000234723e */ /* 0x000fe200000010ff */
[----:B------:R-:W-:Y:S01]  /*7b20*/  FFMA R7, R41, R40, R7 ;  /* 0x0000002829077223 */ /* 0x000fe20000000007 */
[----:B------:R-:W-:Y:S01]  /*7b30*/  LOP3.LUT R40, R51, 0xffff0000, RZ, 0xc0, !PT ;  /* 0xffff000033287812 */ /* 0x000fe200078ec0ff */
[C---:B------:R-:W-:Y:S01]  /*7b40*/  FMUL R5, R38.reuse, R9 ;  /* 0x0000000926057220 */ /* 0x040fe20000400000 */
[C---:B------:R-:W-:Y:S01]  /*7b50*/  FMUL R6, R38.reuse, R10 ;  /* 0x0000000a26067220 */ /* 0x040fe20000400000 */
[----:B------:R-:W-:Y:S01]  /*7b60*/  FMUL R11, R38, R11 ;  /* 0x0000000b260b7220 */ /* 0x000fe20000400000 */
[----:B------:R-:W-:Y:S01]  /*7b70*/  F2FP.BF16.F32.PACK_AB R53, R7, R3 ;  /* 0x000000030735723e */ /* 0x000fe200000010ff */
[C---:B------:R-:W-:Y:S01]  /*7b80*/  FFMA R4, R41.reuse, R43, R4 ;  /* 0x0000002b29047223 */ /* 0x040fe20000000004 */
[C---:B------:R-:W-:Y:S01]  /*7b90*/  SHF.L.U32 R43, R56.reuse, 0x10, RZ ;  /* 0x00000010382b7819 */ /* 0x040fe200000006ff */
[----:B------:R-:W-:Y:S01]  /*7ba0*/  FFMA R5, R41, R42, R5 ;  /* 0x0000002a29057223 */ /* 0x000fe20000000005 */
[----:B------:R-:W-:Y:S01]  /*7bb0*/  LOP3.LUT R42, R57, 0xffff0000, RZ, 0xc0, !PT ;  /* 0xffff0000392a7812 */ /* 0x000fe200078ec0ff */
[----:B------:R-:W-:Y:S01]  /*7bc0*/  FFMA R6, R41, R45, R6 ;  /* 0x0000002d29067223 */ /* 0x000fe20000000006 */
[----:B------:R-:W-:Y:S01]  /*7bd0*/  SHF.L.U32 R45, R57, 0x10, RZ ;  /* 0x00000010392d7819 */ /* 0x000fe200000006ff */
[----:B------:R-:W-:Y:S01]  /*7be0*/  FFMA R11, R41, R40, R11 ;  /* 0x00000028290b7223 */ /* 0x000fe2000000000b */
[----:B------:R-:W-:Y:S01]  /*7bf0*/  LOP3.LUT R40, R56, 0xffff0000, RZ, 0xc0, !PT ;  /* 0xffff000038287812 */ /* 0x000fe200078ec0ff */
[C---:B------:R-:W-:Y:S01]  /*7c00*/  FMUL R8, R38.reuse, R12 ;  /* 0x0000000c26087220 */ /* 0x040fe20000400000 */
[----:B------:R-:W-:Y:S01]  /*7c10*/  F2FP.BF16.F32.PACK_AB R54, R5, R4 ;  /* 0x000000040536723e */ /* 0x000fe200000010ff */
[C---:B------:R-:W-:Y:S01]  /*7c20*/  FMUL R9, R38.reuse, R13 ;  /* 0x0000000d26097220 */ /* 0x040fe20000400000 */
[----:B------:R-:W-:Y:S01]  /*7c30*/  F2FP.BF16.F32.PACK_AB R55, R11, R6 ;  /* 0x000000060b37723e */ /* 0x000fe200000010ff */
[C---:B------:R-:W-:Y:S01]  /*7c40*/  FMUL R10, R38.reuse, R14 ;  /* 0x0000000e260a7220 */ /* 0x040fe20000400000 */
[----:B------:R-:W-:Y:S01]  /*7c50*/  FMUL R15, R38, R15 ;  /* 0x0000000f260f7220 */ /* 0x000fe20000400000 */
[----:B------:R-:W-:Y:S01]  /*7c60*/  FFMA R8, R41, R43, R8 ;  /* 0x0000002b29087223 */ /* 0x000fe20000000008 */
[----:B------:R-:W-:Y:S01]  /*7c70*/  SHF.L.U32 R43, R59, 0x10, RZ ;  /* 0x000000103b2b7819 */ /* 0x000fe200000006ff */
[C---:B------:R-:W-:Y:S01]  /*7c80*/  FFMA R9, R41.reuse, R40, R9 ;  /* 0x0000002829097223 */ /* 0x040fe20000000009 */
[C---:B------:R-:W-:Y:S01]  /*7c90*/  SHF.L.U32 R40, R58.reuse, 0x10, RZ ;  /* 0x000000103a287819 */ /* 0x040fe200000006ff */
        /* <DEDUP_REMOVED lines=8> */
[----:B------:R-:W-:Y:S01]  /*7d20*/  FMUL R14, R38, R18 ;  /* 0x00000012260e7220 */ /* 0x000fe20000400000 */
[----:B------:R-:W-:Y:S01]  /*7d30*/  FFMA R12, R41, R40, R12 ;  /* 0x00000028290c7223 */ /* 0x000fe2000000000c */
[----:B------:R-:W-:Y:S01]  /*7d40*/  LOP3.LUT R40, R59, 0xffff0000, RZ, 0xc0, !PT ;  /* 0xffff00003b287812 */ /* 0x000fe200078ec0ff */
[C---:B------:R-:W-:Y:S01]  /*7d50*/  FFMA R13, R41.reuse, R42, R13 ;  /* 0x0000002a290d7223 */ /* 0x040fe2000000000d */
[----:B------:R-:W-:Y:S01]  /*7d60*/  LOP3.LUT R42, R64, 0xffff0000, RZ, 0xc0, !PT ;  /* 0xffff0000402a7812 */ /* 0x000fe200078ec0ff */
[----:B------:R-:W-:Y:S01]  /*7d70*/  FMUL R19, R38, R19 ;  /* 0x0000001326137220 */ /* 0x000fe20000400000 */
[----:B------:R-:W-:Y:S01]  /*7d80*/  FFMA R14, R41, R43, R14 ;  /* 0x0000002b290e7223 */ /* 0x000fe2000000000e */
[----:B------:R-:W-:Y:S01]  /*7d90*/  SHF.L.U32 R43, R64, 0x10, RZ ;  /* 0x00000010402b7819 */ /* 0x000fe200000006ff */
[----:B------:R1:W-:Y:S01]  /*7da0*/  STS.128 [R87], R52 ;  /* 0x0000003457007388 */ /* 0x0003e20000000c00 */
[----:B------:R-:W-:Y:S01]  /*7db0*/  F2FP.BF16.F32.PACK_AB R62, R13, R12 ;  /* 0x0000000c0d3e723e */ /* 0x000fe200000010ff */
[C---:B------:R-:W-:Y:S01]  /*7dc0*/  FMUL R16, R38.reuse, R20 ;  /* 0x0000001426107220 */ /* 0x040fe20000400000 */
        /* <DEDUP_REMOVED lines=8> */
[C---:B------:R-:W-:Y:S01]  /*7e50*/  FFMA R17, R41.reuse, R42, R17 ;  /* 0x0000002a29117223 */ /* 0x040fe20000000011 */
[----:B------:R-:W-:Y:S01]  /*7e60*/  FFMA R18, R41, R45, R18 ;  /* 0x0000002d29127223 */ /* 0x000fe20000000012 */
[----:B------:R1:W-:Y:S01]  /*7e70*/  STS.128 [R86+0x10], R60 ;  /* 0x0000103c56007388 */ /* 0x0003e20000000c00 */
[----:B------:R-:W-:Y:S01]  /*7e80*/  SHF.L.U32 R45, R67, 0x10, RZ ;  /* 0x00000010432d7819 */ /* 0x000fe200000006ff */
[----:B------:R-:W-:Y:S01]  /*7e90*/  FFMA R23, R41, R40, R23 ;  /* 0x0000002829177223 */ /* 0x000fe20000000017 */
[----:B------:R-:W-:Y:S01]  /*7ea0*/  LOP3.LUT R40, R66, 0xffff0000, RZ, 0xc0, !PT ;  /* 0xffff000042287812 */ /* 0x000fe200078ec0ff */
[C---:B------:R-:W-:Y:S01]  /*7eb0*/  FMUL R20, R38.reuse, R24 ;  /* 0x0000001826147220 */ /* 0x040fe20000400000 */
[----:B------:R-:W-:Y:S01]  /*7ec0*/  LOP3.LUT R42, R67, 0xffff0000, RZ, 0xc0, !PT ;  /* 0xffff0000432a7812 */ /* 0x000fe200078ec0ff */
[C---:B------:R-:W-:Y:S01]  /*7ed0*/  FMUL R21, R38.reuse, R25 ;  /* 0x0000001926157220 */ /* 0x040fe20000400000 */
[----:B------:R-:W-:Y:S01]  /*7ee0*/  F2FP.BF16.F32.PACK_AB R68, R17, R16 ;  /* 0x000000101144723e */ /* 0x000fe200000010ff */
[C---:B------:R-:W-:Y:S01]  /*7ef0*/  FMUL R22, R38.reuse, R26 ;  /* 0x0000001a26167220 */ /* 0x040fe20000400000 */
[----:B------:R-:W-:Y:S01]  /*7f00*/  FMUL R27, R38, R27 ;  /* 0x0000001b261b7220 */ /* 0x000fe20000400000 */
[C---:B------:R-:W-:Y:S01]  /*7f10*/  FFMA R20, R41.reuse, R43, R20 ;  /* 0x0000002b29147223 */ /* 0x040fe20000000014 */
[C---:B------:R-:W-:Y:S01]  /*7f20*/  FFMA R21, R41.reuse, R40, R21 ;  /* 0x0000002829157223 */ /* 0x040fe20000000015 */
[C---:B------:R-:W-:Y:S01]  /*7f30*/  FFMA R22, R41.reuse, R45, R22 ;  /* 0x0000002d29167223 */ /* 0x040fe20000000016 */
[----:B------:R-:W-:Y:S01]  /*7f40*/  FFMA R27, R41, R42, R27 ;  /* 0x0000002a291b7223 */ /* 0x000fe2000000001b */
[----:B------:R-:W-:Y:S01]  /*7f50*/  SHF.L.U32 R40, R72, 0x10, RZ ;  /* 0x0000001048287819 */ /* 0x000fe200000006ff */
[----:B------:R-:W-:Y:S01]  /*7f60*/  FMUL R24, R38, R28 ;  /* 0x0000001c26187220 */ /* 0x000fe20000400000 */
[----:B------:R-:W-:Y:S01]  /*7f70*/  LOP3.LUT R42, R72, 0xffff0000, RZ, 0xc0, !PT ;  /* 0xffff0000482a7812 */ /* 0x000fe200078ec0ff */
[C---:B------:R-:W-:Y:S01]  /*7f80*/  FMUL R25, R38.reuse, R29 ;  /* 0x0000001d26197220 */ /* 0x040fe20000400000 */
[----:B------:R-:W-:Y:S01]  /*7f90*/  SHF.L.U32 R43, R73, 0x10, RZ ;  /* 0x00000010492b7819 */ /* 0x000fe200000006ff */
[C---:B------:R-:W-:Y:S01]  /*7fa0*/  FMUL R26, R38.reuse, R30 ;  /* 0x0000001e261a7220 */ /* 0x040fe20000400000 */
[C---:B------:R-:W-:Y:S01]  /*7fb0*/  FFMA R24, R41.reuse, R40, R24 ;  /* 0x0000002829187223 */ /* 0x040fe20000000018 */
[----:B------:R-:W-:Y:S01]  /*7fc0*/  FFMA R25, R41, R42, R25 ;  /* 0x0000002a29197223 */ /* 0x000fe20000000019 */
[----:B------:R-:W-:Y:S01]  /*7fd0*/  LOP3.LUT R40, R73, 0xffff0000, RZ, 0xc0, !PT ;  /* 0xffff000049287812 */ /* 0x000fe200078ec0ff */
[----:B------:R-:W-:Y:S01]  /*7fe0*/  FFMA R26, R41, R43, R26 ;  /* 0x0000002b291a7223 */ /* 0x000fe2000000001a */
[----:B------:R-:W-:Y:S01]  /*7ff0*/  FMUL R31, R38, R31 ;  /* 0x0000001f261f7220 */ /* 0x000fe20000400000 */
[----:B------:R-:W-:Y:S01]  /*8000*/  SHF.L.U32 R43, R74, 0x10, RZ ;  /* 0x000000104a2b7819 */ /* 0x000fe200000006ff */
[----:B------:R-:W-:Y:S01]  /*8010*/  FMUL R28, R38, R32 ;  /* 0x00000020261c7220 */ /* 0x000fe20000400000 */
[----:B------:R-:W-:Y:S01]  /*8020*/  LOP3.LUT R42, R74, 0xffff0000, RZ, 0xc0, !PT ;  /* 0xffff00004a2a7812 */ /* 0x000fe200078ec0ff */
[C---:B------:R-:W-:Y:S01]  /*8030*/  FMUL R29, R38.reuse, R33 ;  /* 0x00000021261d7220 */ /* 0x040fe20000400000 */
[----:B------:R-:W-:Y:S01]  /*8040*/  SHF.L.U32 R45, R75, 0x10, RZ ;  /* 0x000000104b2d7819 */ /* 0x000fe200000006ff */
[C---:B------:R-:W-:Y:S01]  /*8050*/  FMUL R30, R38.reuse, R34 ;  /* 0x00000022261e7220 */ /* 0x040fe20000400000 */
[----:B------:R-:W-:Y:S01]  /*8060*/  FFMA R31, R41, R40, R31 ;  /* 0x00000028291f7223 */ /* 0x000fe2000000001f */
[----:B------:R-:W-:Y:S01]  /*8070*/  FMUL R35, R38, R35 ;  /* 0x0000002326237220 */ /* 0x000fe20000400000 */
[----:B------:R-:W-:Y:S01]  /*8080*/  F2FP.BF16.F32.PACK_AB R69, R23, R18 ;  /* 0x000000121745723e */ /* 0x000fe200000010ff */
[----:B------:R-:W-:Y:S01]  /*8090*/  FFMA R28, R41, R43, R28 ;  /* 0x0000002b291c7223 */ /* 0x000fe2000000001c */
[----:B------:R-:W-:Y:S01]  /*80a0*/  F2FP.BF16.F32.PACK_AB R70, R21, R20 ;  /* 0x000000141546723e */ /* 0x000fe200000010ff */
[----:B------:R-:W-:Y:S01]  /*80b0*/  FFMA R29, R41, R42, R29 ;  /* 0x0000002a291d7223 */ /* 0x000fe2000000001d */
[----:B------:R-:W-:Y:S01]  /*80c0*/  F2FP.BF16.F32.PACK_AB R71, R27, R22 ;  /* 0x000000161b47723e */ /* 0x000fe200000010ff */
[C---:B------:R-:W-:Y:S01]  /*80d0*/  FFMA R30, R41.reuse, R45, R30 ;  /* 0x0000002d291e7223 */ /* 0x040fe2000000001e */
[----:B------:R-:W-:Y:S01]  /*80e0*/  FFMA R35, R41, R44, R35 ;  /* 0x0000002c29237223 */ /* 0x000fe20000000023 */
[----:B------:R-:W-:Y:S02]  /*80f0*/  F2FP.BF16.F32.PACK_AB R104, R25, R24 ;  /* 0x000000181968723e */ /* 0x000fe400000010ff */
[----:B------:R1:W-:Y:S01]  /*8100*/  STS.128 [R47+0x20], R68 ;  /* 0x000020442f007388 */ /* 0x0003e20000000c00 */
[----:B------:R-:W-:Y:S02]  /*8110*/  F2FP.BF16.F32.PACK_AB R105, R31, R26 ;  /* 0x0000001a1f69723e */ /* 0x000fe400000010ff */
[----:B------:R-:W-:Y:S02]  /*8120*/  F2FP.BF16.F32.PACK_AB R106, R29, R28 ;  /* 0x0000001c1d6a723e */ /* 0x000fe400000010ff */
[----:B------:R-:W-:Y:S05]  /*8130*/  F2FP.BF16.F32.PACK_AB R107, R35, R30 ;  /* 0x0000001e236b723e */ /* 0x000fea00000010ff */
[----:B------:R1:W-:Y:S01]  /*8140*/  STS.128 [R46+0x10], R104 ;  /* 0x000010682e007388 */ /* 0x0003e20000000c00 */
[----:B------:R-:W-:Y:S01]  /*8150*/  @!PT LDS RZ, [RZ] ;  /* 0x00000000fffff984 */ /* 0x000fe20000000800 */
[----:B------:R-:W-:Y:S01]  /*8160*/  @!PT LDS RZ, [RZ] ;  /* 0x00000000fffff984 */ /* 0x000fe20000000800 */
[----:B------:R-:W-:Y:S01]  /*8170*/  @!PT LDS RZ, [RZ] ;  /* 0x00000000fffff984 */ /* 0x000fe20000000800 */
[----:B------:R-:W-:Y:S01]  /*8180*/  @!PT LDS RZ, [RZ] ;  /* 0x00000000fffff984 */ /* 0x000fe20000000800 */
[----:B------:R3:W-:Y:S07]  /*8190*/  MEMBAR.ALL.CTA ;  /* 0x0000000000007992 */ /* 0x0007ee0000008000 */
[----:B---3--:R-:W3:Y:S02]  /*81a0*/  FENCE.VIEW.ASYNC.S ;  /* 0x00000000000073c6 */ /* 0x008ee40000000000 */
[----:B---3--:R-:W-:Y:S06]  /*81b0*/  BAR.SYNC.DEFER_BLOCKING 0x1, 0x80 ;  /* 0x0042000000007b1d */ /* 0x008fec0000010000 */
[----:B------:R-:W-:Y:S05]  /*81c0*/  @P0 BRA `(.L_x_121) ;  /* 0x0000000000240947 */ /* 0x000fea0003800000 */
[----:B------:R-:W3:Y:S01]  /*81d0*/  LDCU.64 UR6, c[0x0][0x348] ;  /* 0x00006900ff0677ac */ /* 0x000ee20008000a00 */
[----:B------:R-:W-:Y:S01]  /*81e0*/  R2UR UR5, R111 ;  /* 0x000000006f0572ca */ /* 0x000fe200000e0000 */
[----:B------:R-:W-:Y:S11]  /*81f0*/  UMOV UR51, UR36 ;  /* 0x0000002400337c82 */ /* 0x000ff60008000000 */
[----:B------:R-:W-:Y:S01]  /*8200*/  @!UPT UIADD3 URZ, UPT, UPT, URZ, URZ, URZ ;  /* 0x000000fffffff290 */ /* 0x000fe2000fffe0ff */
[----:B------:R-:W-:Y:S02]  /*8210*/  UIADD3 UR48, UPT, UPT, UR47, 0x200, UR5 ;  /* 0x000002002f307890 */ /* 0x000fe4000fffe005 */
[----:B---3--:R-:W-:Y:S04]  /*8220*/  UIADD3 UR4, UP0, UPT, UR6, 0xa80, URZ ;  /* 0x00000a8006047890 */ /* 0x008fe8000ff1e0ff */
[----:B------:R-:W-:Y:S09]  /*8230*/  UIADD3.X UR5, UPT, UPT, URZ, UR7, URZ, UP0, !UPT ;  /* 0x00000007ff057290 */ /* 0x000ff200087fe4ff */
[----:B------:R3:W-:Y:S02]  /*8240*/  UTMASTG.3D [UR48], [UR4] ;  /* 0x00000030040073b5 */ /* 0x0007e40008010000 */
[----:B---3--:R0:W-:Y:S02]  /*8250*/  UTMACMDFLUSH ;  /* 0x00000000000079b7 */ /* 0x0081e40000000000 */
.L_x_121:
[----:B------:R-:W-:Y:S05]  /*8260*/  BSYNC.RECONVERGENT B0 ;  /* 0x0000000000007941 */ /* 0x000fea0003800200 */
.L_x_120:
[----:B------:R-:W-:Y:S01]  /*8270*/  UIADD3 UR44, UPT, UPT, UR46, 0x1, URZ ;  /* 0x000000012e2c7890 */ /* 0x000fe2000fffe0ff */
[----:B------:R-:W-:Y:S03]  /*8280*/  BSSY.RECONVERGENT B0, `(.L_x_122) ;  /* 0x0000005000007945 */ /* 0x000fe60003800200 */
[----:B------:R-:W-:Y:S04]  /*8290*/  UISETP.NE.AND UP0, UPT, UR44, 0x3, UPT ;  /* 0x000000032c00788c */ /* 0x000fe8000bf05270 */
[----:B------:R-:W-:Y:S01]  /*82a0*/  USEL UR45, UR44, URZ, UP0 ;  /* 0x000000ff2c2d7287 */ /* 0x000fe20008000000 */
[----:B------:R-:W-:Y:S11]  /*82b0*/  @P0 BRA `(.L_x_123) ;  /* 0x0000000000040947 */ /* 0x000ff60003800000 */
[----:B------:R-:W-:Y:S04]  /*82c0*/  DEPBAR.LE SB0, 0x1 ;  /* 0x000080400000791a */ /* 0x000fe80000000000 */
.L_x_123:
[----:B------:R-:W-:Y:S05]  /*82d0*/  BSYNC.RECONVERGENT B0 ;  /* 0x0000000000007941 */ /* 0x000fea0003800200 */
.L_x_122:
[----:B------:R-:W-:Y:S01]  /*82e0*/  BAR.SYNC.DEFER_BLOCKING 0x1, 0x80 ;  /* 0x0042000000007b1d */ /* 0x000fe20000010000 */
[----:B------:R-:W-:Y:S01]  /*82f0*/  ISETP.NE.AND P1, PT, R109, RZ, PT ;  /* 0x000000ff6d00720c */ /* 0x000fe20003f25270 */
[----:B------:R-:W-:Y:S01]  /*8300*/  UISETP.NE.AND UP0, UPT, UR53, URZ, UPT ;  /* 0x000000ff3500728c */ /* 0x000fe2000bf05270 */
[----:B------:R-:W-:Y:S11]  /*8310*/  LEA R2, R113, UR47, 0x3 ;  /* 0x0000002f71027c11 */ /* 0x000ff6000f8e18ff */
[----:B------:R-:W-:Y:S01]  /*8320*/  @P1 SHF.L.U32 R3, R112, 0x1f, RZ ;  /* 0x0000001f70031819 */ /* 0x000fe200000006ff */
[----:B------:R-:W-:Y:S06]  /*8330*/  BRA.U !UP0, `(.L_x_124) ;  /* 0x0000000108247547 */ /* 0x000fec000b800000 */
[----:B------:R-:W-:Y:S01]  /*8340*/  IMAD.U32 R5, RZ, RZ, UR52 ;  /* 0x00000034ff057e24 */ /* 0x000fe2000f8e00ff */
[----:B------:R-:W-:Y:S01]  /*8350*/  MOV R0, UR60 ;  /* 0x0000003c00007c02 */ /* 0x000fe20008000f00 */
[----:B------:R-:W-:Y:S03]  /*8360*/  UIADD3 UR4, UPT, UPT, UR52, 0x1, URZ ;  /* 0x0000000134047890 */ /* 0x000fe6000fffe0ff */
[----:B------:R-:W-:Y:S01]  /*8370*/  @P1 LEA R5, R5, UR47, 0x3 ;  /* 0x0000002f05051c11 */ /* 0x000fe2000f8e18ff */
[----:B------:R-:W-:Y:S04]  /*8380*/  UISETP.NE.AND UP0, UPT, UR4, 0x3, UPT ;  /* 0x000000030400788c */ /* 0x000fe8000bf05270 */
[----:B------:R-:W-:Y:S01]  /*8390*/  @P1 VIADD R5, R5, 0x98 ;  /* 0x0000009805051836 */ /* 0x000fe20000000000 */
[----:B------:R-:W-:Y:S04]  /*83a0*/  USEL UR52, UR4, URZ, UP0 ;  /* 0x000000ff04347287 */ /* 0x000fe80008000000 */
[----:B------:R-:W-:Y:S04]  /*83b0*/  @P1 PRMT R0, R0, 0x654, R5 ;  /* 0x0000065400001816 */ /* 0x000fe80000000005 */
[----:B------:R3:W-:Y:S04]  /*83c0*/  @P1 SYNCS.ARRIVE.TRANS64.RED.A1T0 RZ, [R0+URZ], RZ ;  /* 0x000000ff00ff19a7 */ /* 0x0007e800081004ff */
.L_x_124:
[----:B------:R-:W4:Y:S01]  /*83d0*/  @P1 SYNCS.PHASECHK.TRANS64.TRYWAIT P0, [R2+URZ+0x80], R3 ;  /* 0x00008003020015a7 */ /* 0x000f2200080011ff */
[----:B------:R-:W-:Y:S01]  /*83e0*/  BSSY B1, `(.L_x_125) ;  /* 0x0000015000017945 */ /* 0x000fe20003800000 */
[----:B----4-:R-:W-:Y:S03]  /*83f0*/  @P1 SEL R110, RZ, 0x1, !P0 ;  /* 0x00000001ff6e1807 */ /* 0x010fe60004000000 */
[----:B------:R-:W-:Y:S05]  /*8400*/  @!P1 BRA `(.L_x_126) ;  /* 0x0000000000489947 */ /* 0x000fea0003800000 */
[----:B------:R-:W-:Y:S01]  /*8410*/  ISETP.NE.AND P1, PT, R114, RZ, PT ;  /* 0x000000ff7200720c */ /* 0x000fe20003f25270 */
[----:B------:R-:W-:Y:S01]  /*8420*/  BSSY B0, `(.L_x_127) ;  /* 0x000000a000007945 */ /* 0x000fe20003800000 */
[----:B------:R-:W-:Y:S11]  /*8430*/  ISETP.NE.AND P0, PT, R110, RZ, PT ;  /* 0x000000ff6e00720c */ /* 0x000ff60003f05270 */
[----:B------:R-:W-:Y:S04]  /*8440*/  @P1 IMAD R113, R113, 0x2000, R100 ;  /* 0x0000200071711824 */ /* 0x000fe800078e0264 */
[----:B------:R-:W-:Y:S01]  /*8450*/  @P1 IMAD.IADD R4, R85, 0x1, R113 ;  /* 0x0000000155041824 */ /* 0x000fe200078e0271 */
[----:B------:R-:W-:Y:S03]  /*8460*/  @P1 IADD3 R3, PT, PT, R84, R113, RZ ;  /* 0x0000007154031210 */ /* 0x000fe60007ffe0ff */
[----:B---3--:R-:W-:Y:S01]  /*8470*/  @P1 IMAD.IADD R0, R99, 0x1, R4 ;  /* 0x0000000163001824 */ /* 0x008fe200078e0204 */
[----:B------:R-:W-:Y:S06]  /*8480*/  @P0 BRA `(.L_x_128) ;  /* 0x00000000000c0947 */ /* 0x000fec0003800000 */
[----:B------:R-:W-:Y:S04]  /*8490*/  SHF.L.U32 R5, R112, 0x1f, RZ ;  /* 0x0000001f70057819 */ /* 0x000fe800000006ff */
[----:B------:R-:W3:Y:S02]  /*84a0*/  SYNCS.PHASECHK.TRANS64.TRYWAIT P0, [R2+URZ+0x80], R5 ;  /* 0x00008005020075a7 */ /* 0x000ee400080011ff */
[----:B---3--:R-:W-:Y:S05]  /*84b0*/  @!P0 BRA `(.L_x_129) ;  /* 0x0000001800c08947 */ /* 0x008fea0003800000 */
.L_x_128:
[----:B------:R-:W-:Y:S05]  /*84c0*/  BSYNC B0 ;  /* 0x0000000000007941 */ /* 0x000fea0003800000 */
.L_x_127:
[----:B------:R-:W-:Y:S11]  /*84d0*/  ISETP.NE.AND P0, PT, R114, RZ, PT ;  /* 0x000000ff7200720c */ /* 0x000ff60003f05270 */
[----:B------:R-:W-:Y:S02]  /*84e0*/  @!UPT UIADD3 URZ, UPT, UPT, URZ, URZ, URZ ;  /* 0x000000fffffff290 */ /* 0x000fe4000fffe0ff */
[----:B------:R4:W1:Y:S04]  /*84f0*/  @P0 LDS.128 R48, [R113] ;  /* 0x0000000071300984 */ /* 0x0008680000000c00 */
[----:B------:R4:W1:Y:S04]  /*8500*/  @P0 LDS.128 R64, [R3+0x20] ;  /* 0x0000200003400984 */ /* 0x0008680000000c00 */
[----:B------:R4:W1:Y:S04]  /*8510*/  @P0 LDS.128 R56, [R4+0x10] ;  /* 0x0000100004380984 */ /* 0x0008680000000c00 */
[----:B------:R4:W1:Y:S02]  /*8520*/  @P0 LDS.128 R72, [R0+0x10] ;  /* 0x0000100000480984 */ /* 0x0008640000000c00 */
.L_x_126:
[----:B------:R-:W-:Y:S05]  /*8530*/  BSYNC B1 ;  /* 0x0000000000017941 */ /* 0x000fea0003800000 */
.L_x_125:
[----:B---34-:R-:W-:Y:S05]  /*8540*/  VIADD R0, R39, 0x20 ;  /* 0x0000002027007836 */ /* 0x018fea0000000000 */
[----:B------:R-:W-:Y:S04]  /*8550*/  SHF.R.U32.HI R0, RZ, 0x15, R0 ;  /* 0x00000015ff007819 */ /* 0x000fe80000011600 */
[----:B------:R-:W-:Y:S11]  /*8560*/  LOP3.LUT P0, RZ, R0, 0x3, R89, 0x48, !PT ;  /* 0x0000000300ff7812 */ /* 0x000ff60007804859 */
[----:B------:R-:W-:Y:S02]  /*8570*/  @!UPT UIADD3 URZ, UPT, UPT, URZ, URZ, URZ ;  /* 0x000000fffffff290 */ /* 0x000fe4000fffe0ff */
[----:B------:R-:W-:Y:S05]  /*8580*/  @!P0 BRA `(.L_x_130) ;  /* 0x0000000000408947 */ /* 0x000fea0003800000 */
[----:B------:R-:W3:Y:S01]  /*8590*/  LDCU.64 UR8, c[0x4][0x70] ;  /* 0x01000e00ff0877ac */ /* 0x000ee20008000a00 */
[----:B------:R-:W-:Y:S01]  /*85a0*/  MOV R3, 0x0 ;  /* 0x0000000000037802 */ /* 0x000fe20000000f00 */
[----:B------:R-:W-:Y:S02]  /*85b0*/  HFMA2 R12, -RZ, RZ, 0, 5.9604644775390625e-08 ;  /* 0x00000001ff0c7431 */ /* 0x000fe400000001ff */
[----:B------:R-:W-:Y:S02]  /*85c0*/  IMAD.MOV.U32 R8, RZ, RZ, 0x192 ;  /* 0x00000192ff087424 */ /* 0x000fe400078e00ff */
[----:B------:R-:W-:Y:S01]  /*85d0*/  IMAD.MOV.U32 R13, RZ, RZ, RZ ;  /* 0x000000ffff0d7224 */ /* 0x000fe200078e00ff */
[----:B------:R-:W4:Y:S01]  /*85e0*/  LDCU.64 UR6, c[0x4][0x78] ;  /* 0x01000f00ff0677ac */ /* 0x000f220008000a00 */
[----:B------:R-:W1:Y:S01]  /*85f0*/  LDC.64 R2, c[0x4][R3] ;  /* 0x0100000003027b82 */ /* 0x000e620000000a00 */
[----:B------:R-:W5:Y:S01]  /*8600*/  LDCU.64 UR4, c[0x4][0x10] ;  /* 0x01000200ff0477ac */ /* 0x000f620008000a00 */
[----:B---3--:R-:W-:Y:S01]  /*8610*/  MOV R5, UR9 ;  /* 0x0000000900057c02 */ /* 0x008fe20008000f00 */
[----:B------:R-:W-:Y:S01]  /*8620*/  IMAD.U32 R4, RZ, RZ, UR8 ;  /* 0x00000008ff047e24 */ /* 0x000fe2000f8e00ff */
[----:B----4-:R-:W-:Y:S01]  /*8630*/  MOV R7, UR7 ;  /* 0x0000000700077c02 */ /* 0x010fe20008000f00 */
[----:B------:R-:W-:Y:S01]  /*8640*/  IMAD.U32 R6, RZ, RZ, UR6 ;  /* 0x00000006ff067e24 */ /* 0x000fe2000f8e00ff */
[----:B-----5:R-:W-:Y:S01]  /*8650*/  MOV R11, UR5 ;  /* 0x00000005000b7c02 */ /* 0x020fe20008000f00 */
[----:B------:R-:W-:Y:S02]  /*8660*/  IMAD.U32 R10, RZ, RZ, UR4 ;  /* 0x00000004ff0a7e24 */ /* 0x000fe4000f8e00ff */
[----:B------:R-:W-:Y:S07]  /*8670*/  LEPC R20, `(.L_x_130) ;  /* 0x000000001014794e */ /* 0x000fee0000000000 */
[----:B-12---:R-:W-:Y:S05]  /*8680*/  CALL.ABS.NOINC R2 ;  /* 0x0000000002007343 */ /* 0x006fea0003c00000 */
.L_x_130:
[----:B------:R-:W-:Y:S01]  /*8690*/  ISETP.NE.AND P0, PT, R101, RZ, PT ;  /* 0x000000ff6500720c */ /* 0x000fe20003f05270 */
[----:B------:R-:W-:Y:S05]  /*86a0*/  WARPSYNC.ALL ;  /* 0x0000000000007948 */ /* 0x000fea0003800000 */
[----:B------:R-:W-:Y:S01]  /*86b0*/  R2UR UR4, R39 ;  /* 0x00000000270472ca */ /* 0x000fe200000e0000 */
[----:B------:R-:W-:Y:S01]  /*86c0*/  BSSY.RECONVERGENT B0, `(.L_x_131) ;  /* 0x0000090000007945 */ /* 0x000fe20003800200 */
[C---:B-1----:R-:W-:Y:S02]  /*86d0*/  SHF.L.U32 R40, R48.reuse, 0x10, RZ ;  /* 0x0000001030287819 */ /* 0x042fe400000006ff */
[----:B------:R-:W-:Y:S02]  /*86e0*/  LOP3.LUT R42, R48, 0xffff0000, RZ, 0xc0, !PT ;  /* 0xffff0000302a7812 */ /* 0x000fe400078ec0ff */
[C---:B------:R-:W-:Y:S02]  /*86f0*/  SHF.L.U32 R43, R49.reuse, 0x10, RZ ;  /* 0x00000010312b7819 */ /* 0x040fe400000006ff */
[----:B------:R-:W-:Y:S02]  /*8700*/  LOP3.LUT R44, R49, 0xffff0000, RZ, 0xc0, !PT ;  /* 0xffff0000312c7812 */ /* 0x000fe400078ec0ff */
[C---:B------:R-:W-:Y:S02]  /*8710*/  SHF.L.U32 R45, R50.reuse, 0x10, RZ ;  /* 0x00000010322d7819 */ /* 0x040fe400000006ff */
[----:B--2---:R-:W-:Y:S01]  /*8720*/  LOP3.LUT R46, R50, 0xffff0000, RZ, 0xc0, !PT ;  /* 0xffff0000322e7812 */ /* 0x004fe200078ec0ff */
[----:B------:R-:W1:Y:S01]  /*8730*/  LDTM.x32 R4, tmem[UR4+0x20] ;  /* 0x00002004000479ee */ /* 0x000e6200082c0000 */
[C---:B------:R-:W-:Y:S01]  /*8740*/  SHF.L.U32 R47, R51.reuse, 0x10, RZ ;  /* 0x00000010332f7819 */ /* 0x040fe200000006ff */
[----:B------:R-:W-:Y:S01]  /*8750*/  USHF.L.U32 UR4, UR45, 0xd, URZ ;  /* 0x0000000d2d047899 */ /* 0x000fe200080006ff */
[----:B------:R-:W-:Y:S01]  /*8760*/  LOP3.LUT R48, R51, 0xffff0000, RZ, 0xc0, !PT ;  /* 0xffff000033307812 */ /* 0x000fe200078ec0ff */
[----:B------:R-:W-:Y:S01]  /*8770*/  NOP ;  /* 0x0000000000007918 */ /* 0x000fe20000000000 */
[C---:B------:R-:W-:Y:S02]  /*8780*/  SHF.L.U32 R49, R56.reuse, 0x10, RZ ;  /* 0x0000001038317819 */ /* 0x040fe400000006ff */
[----:B------:R-:W-:Y:S02]  /*8790*/  LOP3.LUT R51, R56, 0xffff0000, RZ, 0xc0, !PT ;  /* 0xffff000038337812 */ /* 0x000fe400078ec0ff */
[C---:B------:R-:W-:Y:S02]  /*87a0*/  SHF.L.U32 R50, R57.reuse, 0x10, RZ ;  /* 0x0000001039327819 */ /* 0x040fe400000006ff */
[----:B------:R-:W-:Y:S02]  /*87b0*/  LOP3.LUT R52, R57, 0xffff0000, RZ, 0xc0, !PT ;  /* 0xffff000039347812 */ /* 0x000fe400078ec0ff */
[----:B------:R-:W-:Y:S02]  /*87c0*/  IADD3 R111, PT, PT, R100, UR4, RZ ;  /* 0x00000004646f7c10 */ /* 0x000fe4000fffe0ff */
[C---:B------:R-:W-:Y:S02]  /*87d0*/  SHF.L.U32 R53, R58.reuse, 0x10, RZ ;  /* 0x000000103a357819 */ /* 0x040fe400000006ff */
[----:B------:R-:W-:Y:S02]  /*87e0*/  LOP3.LUT R54, R58, 0xffff0000, RZ, 0xc0, !PT ;  /* 0xffff00003a367812 */ /* 0x000fe400078ec0ff */
[C---:B------:R-:W-:Y:S02]  /*87f0*/  SHF.L.U32 R55, R59.reuse, 0x10, RZ ;  /* 0x000000103b377819 */ /* 0x040fe400000006ff */
[----:B------:R-:W-:Y:S02]  /*8800*/  IADD3 R92, PT, PT, R92, 0xf0, RZ ;  /* 0x000000f05c5c7810 */ /* 0x000fe40007ffe0ff */
[----:B------:R-:W-:Y:S01]  /*8810*/  LOP3.LUT R56, R59, 0xffff0000, RZ, 0xc0, !PT ;  /* 0xffff00003b387812 */ /* 0x000fe200078ec0ff */
[C---:B-1----:R-:W-:Y:S01]  /*8820*/  FMUL R4, R38.reuse, R4 ;  /* 0x0000000426047220 */ /* 0x042fe20000400000 */
[----:B------:R-:W-:Y:S01]  /*8830*/  IADD3 R110, PT, PT, R85, R111, RZ ;  /* 0x0000006f556e7210 */ /* 0x000fe20007ffe0ff */
[----:B------:R-:W-:Y:S01]  /*8840*/  FMUL R5, R38, R5 ;  /* 0x0000000526057220 */ /* 0x000fe20000400000 */
[----:B------:R-:W-:Y:S01]  /*8850*/  SHF.L.U32 R57, R64, 0x10, RZ ;  /* 0x0000001040397819 */ /* 0x000fe200000006ff */
[----:B------:R-:W-:Y:S01]  /*8860*/  FMUL R6, R38, R6 ;  /* 0x0000000626067220 */ /* 0x000fe20000400000 */
[----:B------:R-:W-:Y:S01]  /*8870*/  IADD3 R111, PT, PT, R84, R111, RZ ;  /* 0x0000006f546f7210 */ /* 0x000fe20007ffe0ff */
[----:B------:R-:W-:Y:S01]  /*8880*/  FMUL R7, R38, R7 ;  /* 0x0000000726077220 */ /* 0x000fe20000400000 */
[----:B------:R-:W-:Y:S01]  /*8890*/  LOP3.LUT R58, R64, 0xffff0000, RZ, 0xc0, !PT ;  /* 0xffff0000403a7812 */ /* 0x000fe200078ec0ff */
[----:B------:R-:W-:Y:S01]  /*88a0*/  FFMA R4, R41, R40, R4 ;  /* 0x0000002829047223 */ /* 0x000fe20000000004 */
[----:B------:R-:W-:Y:S01]  /*88b0*/  SHF.L.U32 R59, R65, 0x10, RZ ;  /* 0x00000010413b7819 */ /* 0x000fe200000006ff */
[----:B------:R-:W-:Y:S01]  /*88c0*/  FMUL R8, R38, R8 ;  /* 0x0000000826087220 */ /* 0x000fe20000400000 */
[----:B------:R-:W-:Y:S01]  /*88d0*/  LOP3.LUT R92, R92, 0xfefffff8, RZ, 0xc0, !PT ;  /* 0xfefffff85c5c7812 */ /* 0x000fe200078ec0ff */
[----:B------:R-:W-:Y:S01]  /*88e0*/  FFMA R5, R41, R42, R5 ;  /* 0x0000002a29057223 */ /* 0x000fe20000000005 */
[----:B------:R-:W-:Y:S01]  /*88f0*/  LOP3.LUT R60, R65, 0xffff0000, RZ, 0xc0, !PT ;  /* 0xffff0000413c7812 */ /* 0x000fe200078ec0ff */
[----:B------:R-:W-:Y:S01]  /*8900*/  FMUL R9, R38, R9 ;  /* 0x0000000926097220 */ /* 0x000fe20000400000 */
[----:B------:R-:W-:Y:S01]  /*8910*/  SHF.L.U32 R61, R66, 0x10, RZ ;  /* 0x00000010423d7819 */ /* 0x000fe200000006ff */
[----:B------:R1:W-:Y:S01]  /*8920*/  SYNCS.ARRIVE.TRANS64.RED.A1T0 RZ, [R92+URZ], RZ ;  /* 0x000000ff5cff79a7 */ /* 0x0003e200081004ff */
[----:B------:R-:W-:Y:S01]  /*8930*/  F2FP.BF16.F32.PACK_AB R84, R5, R4 ;  /* 0x000000040554723e */ /* 0x000fe200000010ff */
[----:B------:R-:W-:Y:S01]  /*8940*/  FFMA R6, R41, R43, R6 ;  /* 0x0000002b29067223 */ /* 0x000fe20000000006 */
[----:B------:R-:W-:Y:S01]  /*8950*/  IADD3 R120, PT, PT, R99, R110, RZ ;  /* 0x0000006e63787210 */ /* 0x000fe20007ffe0ff */
[C---:B------:R-:W-:Y:S01]  /*8960*/  FFMA R7, R41.reuse, R44, R7 ;  /* 0x0000002c29077223 */ /* 0x040fe20000000007 */
[C---:B------:R-:W-:Y:S01]  /*8970*/  FFMA R8, R41.reuse, R45, R8 ;  /* 0x0000002d29087223 */ /* 0x040fe20000000008 */
[----:B------:R-:W-:Y:S01]  /*8980*/  FFMA R9, R41, R46, R9 ;  /* 0x0000002e29097223 */ /* 0x000fe20000000009 */
[----:B------:R-:W-:Y:S01]  /*8990*/  FMUL R10, R38, R10 ;  /* 0x0000000a260a7220 */ /* 0x000fe20000400000 */
[----:B------:R-:W-:Y:S01]  /*89a0*/  LOP3.LUT R62, R66, 0xffff0000, RZ, 0xc0, !PT ;  /* 0xffff0000423e7812 */ /* 0x000fe200078ec0ff */
[C---:B------:R-:W-:Y:S01]  /*89b0*/  FMUL R11, R38.reuse, R11 ;  /* 0x0000000b260b7220 */ /* 0x040fe20000400000 */
[----:B------:R-:W-:Y:S01]  /*89c0*/  F2FP.BF16.F32.PACK_AB R85, R7, R6 ;  /* 0x000000060755723e */ /* 0x000fe200000010ff */
[----:B------:R-:W-:Y:S01]  /*89d0*/  FFMA R10, R41, R47, R10 ;  /* 0x0000002f290a7223 */ /* 0x000fe2000000000a */
[----:B------:R-:W-:Y:S01]  /*89e0*/  F2FP.BF16.F32.PACK_AB R86, R9, R8 ;  /* 0x000000080956723e */ /* 0x000fe200000010ff */
[----:B------:R-:W-:Y:S01]  /*89f0*/  FFMA R11, R41, R48, R11 ;  /* 0x00000030290b7223 */ /* 0x000fe2000000000b */
[C---:B------:R-:W-:Y:S01]  /*8a00*/  FMUL R0, R38.reuse, R12 ;  /* 0x0000000c26007220 */ /* 0x040fe20000400000 */
[C---:B------:R-:W-:Y:S01]  /*8a10*/  FMUL R2, R38.reuse, R13 ;  /* 0x0000000d26027220 */ /* 0x040fe20000400000 */
[C---:B------:R-:W-:Y:S01]  /*8a20*/  FMUL R3, R38.reuse, R14 ;  /* 0x0000000e26037220 */ /* 0x040fe20000400000 */
[----:B------:R-:W-:Y:S01]  /*8a30*/  SHF.L.U32 R63, R67, 0x10, RZ ;  /* 0x00000010433f7819 */ /* 0x000fe200000006ff */
[----:B------:R-:W-:Y:S01]  /*8a40*/  FFMA R0, R41, R49, R0 ;  /* 0x0000003129007223 */ /* 0x000fe20000000000 */
[----:B------:R-:W-:Y:S01]  /*8a50*/  F2FP.BF16.F32.PACK_AB R87, R11, R10 ;  /* 0x0000000a0b57723e */ /* 0x000fe200000010ff */
[----:B------:R-:W-:Y:S01]  /*8a60*/  FFMA R2, R41, R51, R2 ;  /* 0x0000003329027223 */ /* 0x000fe20000000002 */
[C---:B------:R-:W-:Y:S01]  /*8a70*/  FMUL R15, R38.reuse, R15 ;  /* 0x0000000f260f7220 */ /* 0x040fe20000400000 */
[C---:B------:R-:W-:Y:S01]  /*8a80*/  FMUL R12, R38.reuse, R16 ;  /* 0x00000010260c7220 */ /* 0x040fe20000400000 */
[----:B------:R-:W-:Y:S01]  /*8a90*/  FMUL R13, R38, R17 ;  /* 0x00000011260d7220 */ /* 0x000fe20000400000 */
[----:B------:R1:W-:Y:S01]  /*8aa0*/  STS.128 [R100+UR4], R84 ;  /* 0x0000005464007988 */ /* 0x0003e20008000c04 */
[----:B------:R-:W-:Y:S01]  /*8ab0*/  LOP3.LUT R64, R67, 0xffff0000, RZ, 0xc0, !PT ;  /* 0xffff000043407812 */ /* 0x000fe200078ec0ff */
[C---:B------:R-:W-:Y:S01]  /*8ac0*/  FFMA R3, R41.reuse, R50, R3 ;  /* 0x0000003229037223 */ /* 0x040fe20000000003 */
[----:B------:R-:W-:Y:S01]  /*8ad0*/  SHF.L.U32 R65, R72, 0x10, RZ ;  /* 0x0000001048417819 */ /* 0x000fe200000006ff */
[C---:B------:R-:W-:Y:S01]  /*8ae0*/  FFMA R15, R41.reuse, R52, R15 ;  /* 0x00000034290f7223 */ /* 0x040fe2000000000f */
[----:B------:R-:W-:Y:S01]  /*8af0*/  F2FP.BF16.F32.PACK_AB R104, R2, R0 ;  /* 0x000000000268723e */ /* 0x000fe200000010ff */
[C---:B------:R-:W-:Y:S01]  /*8b00*/  FFMA R12, R41.reuse, R53, R12 ;  /* 0x00000035290c7223 */ /* 0x040fe2000000000c */
[C---:B------:R-:W-:Y:S01]  /*8b10*/  FFMA R13, R41.reuse, R54, R13 ;  /* 0x00000036290d7223 */ /* 0x040fe2000000000d */
[C---:B------:R-:W-:Y:S01]  /*8b20*/  FMUL R14, R38.reuse, R18 ;  /* 0x00000012260e7220 */ /* 0x040fe20000400000 */
[C---:B------:R-:W-:Y:S01]  /*8b30*/  FMUL R19, R38.reuse, R19 ;  /* 0x0000001326137220 */ /* 0x040fe20000400000 */
[C---:B------:R-:W-:Y:S01]  /*8b40*/  FMUL R16, R38.reuse, R20 ;  /* 0x0000001426107220 */ /* 0x040fe20000400000 */
[C---:B------:R-:W-:Y:S01]  /*8b50*/  FMUL R17, R38.reuse, R21 ;  /* 0x0000001526117220 */ /* 0x040fe20000400000 */
[C---:B------:R-:W-:Y:S01]  /*8b60*/  FFMA R14, R41.reuse, R55, R14 ;  /* 0x00000037290e7223 */ /* 0x040fe2000000000e */
        /* <DEDUP_REMOVED lines=9> */
[----:B------:R-:W-:Y:S01]  /*8c00*/  FFMA R23, R41, R60, R23 ;  /* 0x0000003c29177223 */ /* 0x000fe20000000017 */
[C---:B------:R-:W-:Y:S01]  /*8c10*/  FMUL R27, R38.reuse, R27 ;  /* 0x0000001b261b7220 */ /* 0x040fe20000400000 */
[----:B------:R-:W-:Y:S01]  /*8c20*/  F2FP.BF16.F32.PACK_AB R105, R15, R3 ;  /* 0x000000030f69723e */ /* 0x000fe200000010ff */
[----:B------:R-:W-:Y:S01]  /*8c30*/  FFMA R20, R41, R61, R20 ;  /* 0x0000003d29147223 */ /* 0x000fe20000000014 */
[----:B------:R-:W-:Y:S01]  /*8c40*/  F2FP.BF16.F32.PACK_AB R106, R13, R12 ;  /* 0x0000000c0d6a723e */ /* 0x000fe200000010ff */
[----:B------:R-:W-:Y:S01]  /*8c50*/  FMUL R24, R38, R28 ;  /* 0x0000001c26187220 */ /* 0x000fe20000400000 */
[----:B------:R-:W-:Y:S01]  /*8c60*/  F2FP.BF16.F32.PACK_AB R107, R19, R14 ;  /* 0x0000000e136b723e */ /* 0x000fe200000010ff */
[----:B------:R-:W-:Y:S01]  /*8c70*/  FFMA R21, R41, R62, R21 ;  /* 0x0000003e29157223 */ /* 0x000fe20000000015 */
[----:B------:R-:W-:Y:S01]  /*8c80*/  LOP3.LUT R66, R72, 0xffff0000, RZ, 0xc0, !PT ;  /* 0xffff000048427812 */ /* 0x000fe200078ec0ff */
[C---:B------:R-:W-:Y:S01]  /*8c90*/  FMUL R25, R38.reuse, R29 ;  /* 0x0000001d26197220 */ /* 0x040fe20000400000 */
[----:B------:R-:W-:Y:S01]  /*8ca0*/  SHF.L.U32 R67, R73, 0x10, RZ ;  /* 0x0000001049437819 */ /* 0x000fe200000006ff */
[----:B------:R1:W-:Y:S01]  /*8cb0*/  STS.128 [R110+0x10], R104 ;  /* 0x000010686e007388 */ /* 0x0003e20000000c00 */
[----:B------:R-:W-:Y:S01]  /*8cc0*/  FFMA R22, R41, R63, R22 ;  /* 0x0000003f29167223 */ /* 0x000fe20000000016 */
[----:B------:R-:W-:Y:S01]  /*8cd0*/  LOP3.LUT R68, R73, 0xffff0000, RZ, 0xc0, !PT ;  /* 0xffff000049447812 */ /* 0x000fe200078ec0ff */
[----:B------:R-:W-:Y:S01]  /*8ce0*/  FMUL R26, R38, R30 ;  /* 0x0000001e261a7220 */ /* 0x000fe20000400000 */
[C---:B------:R-:W-:Y:S01]  /*8cf0*/  FFMA R27, R41.reuse, R64, R27 ;  /* 0x00000040291b7223 */ /* 0x040fe2000000001b */
[----:B------:R-:W-:Y:S01]  /*8d00*/  SHF.L.U32 R69, R74, 0x10, RZ ;  /* 0x000000104a457819 */ /* 0x000fe200000006ff */
[----:B------:R-:W-:Y:S01]  /*8d10*/  FMUL R31, R38, R31 ;  /* 0x0000001f261f7220 */ /* 0x000fe20000400000 */
[C---:B------:R-:W-:Y:S01]  /*8d20*/  FFMA R24, R41.reuse, R65, R24 ;  /* 0x0000004129187223 */ /* 0x040fe20000000018 */
[----:B------:R-:W-:Y:S01]  /*8d30*/  LOP3.LUT R70, R74, 0xffff0000, RZ, 0xc0, !PT ;  /* 0xffff00004a467812 */ /* 0x000fe200078ec0ff */
[C---:B------:R-:W-:Y:S01]  /*8d40*/  FMUL R28, R38.reuse, R32 ;  /* 0x00000020261c7220 */ /* 0x040fe20000400000 */
[----:B------:R-:W-:Y:S01]  /*8d50*/  FFMA R25, R41, R66, R25 ;  /* 0x0000004229197223 */ /* 0x000fe20000000019 */
[----:B------:R-:W-:Y:S01]  /*8d60*/  SHF.L.U32 R71, R75, 0x10, RZ ;  /* 0x000000104b477819 */ /* 0x000fe200000006ff */
[C---:B------:R-:W-:Y:S01]  /*8d70*/  FMUL R29, R38.reuse, R33 ;  /* 0x00000021261d7220 */ /* 0x040fe20000400000 */
[----:B------:R-:W-:Y:S01]  /*8d80*/  FFMA R26, R41, R67, R26 ;  /* 0x00000043291a7223 */ /* 0x000fe2000000001a */
[----:B------:R-:W-:Y:S01]  /*8d90*/  LOP3.LUT R72, R75, 0xffff0000, RZ, 0xc0, !PT ;  /* 0xffff00004b487812 */ /* 0x000fe200078ec0ff */
        /* <DEDUP_REMOVED lines=8> */
[----:B------:R-:W-:Y:S01]  /*8e20*/  FFMA R30, R41, R71, R30 ;  /* 0x00000047291e7223 */ /* 0x000fe2000000001e */
[----:B------:R-:W-:Y:S01]  /*8e30*/  F2FP.BF16.F32.PACK_AB R115, R27, R22 ;  /* 0x000000161b73723e */ /* 0x000fe200000010ff */
[----:B------:R-:W-:Y:S01]  /*8e40*/  FFMA R35, R41, R72, R35 ;  /* 0x0000004829237223 */ /* 0x000fe20000000023 */
[----:B------:R-:W-:Y:S02]  /*8e50*/  F2FP.BF16.F32.PACK_AB R116, R25, R24 ;  /* 0x000000181974723e */ /* 0x000fe400000010ff */
[----:B------:R-:W-:Y:S01]  /*8e60*/  F2FP.BF16.F32.PACK_AB R117, R31, R26 ;  /* 0x0000001a1f75723e */ /* 0x000fe200000010ff */
[----:B------:R1:W-:Y:S01]  /*8e70*/  STS.128 [R111+0x20], R112 ;  /* 0x000020706f007388 */ /* 0x0003e20000000c00 */
        /* <DEDUP_REMOVED lines=8> */
[----:B--2---:R-:W2:Y:S02]  /*8f00*/  FENCE.VIEW.ASYNC.S ;  /* 0x00000000000073c6 */ /* 0x004ea40000000000 */
[----:B--2---:R-:W-:Y:S06]  /*8f10*/  BAR.SYNC.DEFER_BLOCKING 0x1, 0x80 ;  /* 0x0042000000007b1d */ /* 0x004fec0000010000 */
[----:B------:R-:W-:Y:S05]  /*8f20*/  @P0 BRA `(.L_x_132) ;  /* 0x0000000000240947 */ /* 0x000fea0003800000 */
[----:B------:R-:W2:Y:S01]  /*8f30*/  LDCU.64 UR10, c[0x0][0x348] ;  /* 0x00006900ff0a77ac */ /* 0x000ea20008000a00 */
[----:B------:R-:W-:Y:S02]  /*8f40*/  UIADD3 UR9, UPT, UPT, UR49, 0x20, URZ ;  /* 0x0000002031097890 */ /* 0x000fe4000fffe0ff */
[----:B------:R-:W-:Y:S02]  /*8f50*/  UIADD3 UR8, UPT, UPT, UR47, 0x200, UR4 ;  /* 0x000002002f087890 */ /* 0x000fe4000fffe004 */
[----:B--2---:R-:W-:Y:S03]  /*8f60*/  UIADD3 UR6, UP0, UPT, UR10, 0xa80, URZ ;  /* 0x00000a800a067890 */ /* 0x004fe6000ff1e0ff */
[----:B------:R-:W-:Y:S01]  /*8f70*/  UMOV UR10, UR50 ;  /* 0x00000032000a7c82 */ /* 0x000fe20008000000 */
[----:B------:R-:W-:Y:S03]  /*8f80*/  UIADD3.X UR7, UPT, UPT, URZ, UR11, URZ, UP0, !UPT ;  /* 0x0000000bff077290 */ /* 0x000fe600087fe4ff */
[----:B------:R-:W-:Y:S06]  /*8f90*/  UMOV UR11, UR36 ;  /* 0x00000024000b7c82 */ /* 0x000fec0008000000 */
[----:B------:R2:W-:Y:S02]  /*8fa0*/  UTMASTG.3D [UR8], [UR6] ;  /* 0x00000008060073b5 */ /* 0x0005e40008010000 */
[----:B--2---:R0:W-:Y:S02]  /*8fb0*/  UTMACMDFLUSH ;  /* 0x00000000000079b7 */ /* 0x0041e40000000000 */
.L_x_132:
[----:B------:R-:W-:Y:S05]  /*8fc0*/  BSYNC.RECONVERGENT B0 ;  /* 0x0000000000007941 */ /* 0x000fea0003800200 */
.L_x_131:
[----:B------:R-:W-:Y:S01]  /*8fd0*/  UIADD3 UR4, UPT, UPT, UR45, 0x1, URZ ;  /* 0x000000012d047890 */ /* 0x000fe2000fffe0ff */
[----:B------:R-:W-:Y:S03]  /*8fe0*/  BSSY.RECONVERGENT B0, `(.L_x_133) ;  /* 0x0000008000007945 */ /* 0x000fe60003800200 */
[----:B------:R-:W-:Y:S04]  /*8ff0*/  UISETP.NE.AND UP0, UPT, UR4, 0x3, UPT ;  /* 0x000000030400788c */ /* 0x000fe8000bf05270 */
[----:B------:R-:W-:Y:S02]  /*9000*/  UISETP.EQ.XOR UP1, UPT, UR44, 0x3, !UP0 ;  /* 0x000000032c00788c */ /* 0x000fe4000c722a70 */
[----:B------:R-:W-:Y:S02]  /*9010*/  USEL UR46, UR4, URZ, UP0 ;  /* 0x000000ff042e7287 */ /* 0x000fe40008000000 */
[----:B------:R-:W-:Y:S04]  /*9020*/  USEL UR5, URZ, 0x1, !UP1 ;  /* 0x00000001ff057887 */ /* 0x000fe8000c800000 */
[----:B------:R-:W-:Y:S01]  /*9030*/  ULOP3.LUT UR54, UR54, UR5, URZ, 0x3c, !UPT ;  /* 0x0000000536367292 */ /* 0x000fe2000f8e3cff */
[----:B------:R-:W-:Y:S11]  /*9040*/  @P0 BRA `(.L_x_134) ;  /* 0x0000000000040947 */ /* 0x000ff60003800000 */
[----:B------:R-:W-:Y:S04]  /*9050*/  DEPBAR.LE SB0, 0x1 ;  /* 0x000080400000791a */ /* 0x000fe80000000000 */
.L_x_134:
[----:B------:R-:W-:Y:S05]  /*9060*/  BSYNC.RECONVERGENT B0 ;  /* 0x0000000000007941 */ /* 0x000fea0003800200 */
.L_x_133:
[----:B------:R-:W-:Y:S01]  /*9070*/  BAR.SYNC.DEFER_BLOCKING 0x1, 0x80 ;  /* 0x0042000000007b1d */ /* 0x000fe20000010000 */
[----:B------:R-:W-:Y:S01]  /*9080*/  UISETP.NE.AND UP0, UPT, UR53, -0x2, UPT ;  /* 0xfffffffe3500788c */ /* 0x000fe2000bf05270 */
[----:B------:R-:W-:Y:S08]  /*9090*/  IADD3 R0, PT, PT, R36, 0x1, RZ ;  /* 0x0000000124007810 */ /* 0x000ff00007ffe0ff */
[----:B------:R-:W-:Y:S05]  /*90a0*/  BRA.U !UP0, `(.L_x_135) ;  /* 0x0000000108287547 */ /* 0x000fea000b800000 */
[----:B------:R-:W-:Y:S01]  /*90b0*/  ISETP.NE.AND P0, PT, R109, RZ, PT ;  /* 0x000000ff6d00720c */ /* 0x000fe20003f05270 */
[----:B------:R-:W-:Y:S01]  /*90c0*/  IMAD.U32 R3, RZ, RZ, UR52 ;  /* 0x00000034ff037e24 */ /* 0x000fe2000f8e00ff */
[----:B------:R-:W-:Y:S01]  /*90d0*/  UIADD3 UR4, UPT, UPT, UR52, 0x1, URZ ;  /* 0x0000000134047890 */ /* 0x000fe2000fffe0ff */
[----:B------:R-:W-:Y:S03]  /*90e0*/  IMAD.U32 R2, RZ, RZ, UR60 ;  /* 0x0000003cff027e24 */ /* 0x000fe6000f8e00ff */
[----:B------:R-:W-:Y:S04]  /*90f0*/  UISETP.NE.AND UP0, UPT, UR4, 0x3, UPT ;  /* 0x000000030400788c */ /* 0x000fe8000bf05270 */
[----:B------:R-:W-:Y:S03]  /*9100*/  USEL UR52, UR4, URZ, UP0 ;  /* 0x000000ff04347287 */ /* 0x000fe60008000000 */
[----:B------:R-:W-:Y:S05]  /*9110*/  @P0 LEA R3, R3, UR47, 0x3 ;  /* 0x0000002f03030c11 */ /* 0x000fea000f8e18ff */
[----:B------:R-:W-:Y:S05]  /*9120*/  @P0 VIADD R3, R3, 0x98 ;  /* 0x0000009803030836 */ /* 0x000fea0000000000 */
[----:B------:R-:W-:Y:S04]  /*9130*/  @P0 PRMT R2, R2, 0x654, R3 ;  /* 0x0000065402020816 */ /* 0x000fe80000000003 */
[----:B------:R2:W-:Y:S03]  /*9140*/  @P0 SYNCS.ARRIVE.TRANS64.RED.A1T0 RZ, [R2+URZ], RZ ;  /* 0x000000ff02ff09a7 */ /* 0x0005e600081004ff */
.L_x_135:
[----:B------:R-:W-:Y:S01]  /*9150*/  R2UR UR6, R108 ;  /* 0x000000006c0672ca */ /* 0x000fe200000e0000 */
[----:B------:R-:W-:Y:S01]  /*9160*/  UIADD3 UR53, UPT, UPT, UR53, 0x2, URZ ;  /* 0x0000000235357890 */ /* 0x000fe2000fffe0ff */
[----:B------:R-:W-:Y:S02]  /*9170*/  R2UR UR5, R90 ;  /* 0x000000005a0572ca */ /* 0x000fe400000e0000 */
[----:B------:R-:W-:Y:S02]  /*9180*/  R2UR UR4, R91 ;  /* 0x000000005b0472ca */ /* 0x000fe400000e0000 */
[----:B------:R-:W-:Y:S02]  /*9190*/  R2UR UR36, R102 ;  /* 0x00000000662472ca */ /* 0x000fe400000e0000 */
[----:B------:R-:W-:Y:S02]  /*91a0*/  ISETP.NE.AND P0, PT, R94, 0x2, PT ;  /* 0x000000025e00780c */ /* 0x000fe40003f05270 */
[----:B------:R-:W-:Y:S02]  /*91b0*/  ISETP.NE.AND P1, PT, R0, 0x2, PT ;  /* 0x000000020000780c */ /* 0x000fe40003f25270 */
[----:B--2---:R-:W-:Y:S01]  /*91c0*/  SEL R2, RZ, 0x1, P0 ;  /* 0x00000001ff027807 */ /* 0x004fe20000000000 */
[----:B------:R-:W-:Y:S01]  /*91d0*/  UISETP.NE.AND UP0, UPT, UR6, URZ, UPT ;  /* 0x000000ff0600728c */ /* 0x000fe2000bf05270 */
[----:B------:R-:W-:Y:S01]  /*91e0*/  SEL R3, RZ, 0x1, P1 ;  /* 0x00000001ff037807 */ /* 0x000fe20000800000 */
[----:B------:R-:W-:Y:S01]  /*91f0*/  UIADD3 UR25, UPT, UPT, UR37, UR5, URZ ;  /* 0x0000000525197290 */ /* 0x000fe2000fffe0ff */
[----:B------:R-:W-:Y:S01]  /*9200*/  LOP3.LUT R97, R97, R2, RZ, 0x3c, !PT ;  /* 0x0000000261617212 */ /* 0x000fe200078e3cff */
[----:B------:R-:W-:Y:S01]  /*9210*/  UIADD3 UR26, UPT, UPT, UR38, UR4, URZ ;  /* 0x00000004261a7290 */ /* 0x000fe2000fffe0ff */
[----:B------:R-:W-:Y:S02]  /*9220*/  LOP3.LUT R98, R98, R3, RZ, 0x3c, !PT ;  /* 0x0000000362627212 */ /* 0x000fe400078e3cff */
[----:B------:R-:W-:Y:S02]  /*9230*/  SEL R94, R94, RZ, P0 ;  /* 0x000000ff5e5e7207 */ /* 0x000fe40000000000 */
[----:B------:R-:W-:Y:S01]  /*9240*/  SEL R36, R0, RZ, P1 ;  /* 0x000000ff00247207 */ /* 0x000fe20000800000 */
[----:B------:R-:W-:Y:S06]  /*9250*/  BRA.U UP0, `(.L_x_136) ;  /* 0xffffffd5009c7547 */ /* 0x000fec000b83ffff */
[----:B------:R-:W2:Y:S01]  /*9260*/  LDCU.64 UR4, c[0x0][0xc88] ;  /* 0x00019100ff0477ac */ /* 0x000ea20008000a00 */
[----:B------:R-:W3:Y:S01]  /*9270*/  LDCU.64 UR6, c[0x0][0xc90] ;  /* 0x00019200ff0677ac */ /* 0x000ee20008000a00 */
[----:B--2---:R-:W-:Y:S02]  /*9280*/  ISETP.NE.U32.AND P2, PT, RZ, UR4, PT ;  /* 0x00000004ff007c0c */ /* 0x004fe4000bf45070 */
[----:B---3--:R-:W-:Y:S02]  /*9290*/  ISETP.NE.U32.AND P1, PT, RZ, UR6, PT ;  /* 0x00000006ff007c0c */ /* 0x008fe4000bf25070 */
[----:B------:R-:W-:Y:S02]  /*92a0*/  ISETP.NE.AND.EX P2, PT, RZ, UR5, PT, P2 ;  /* 0x00000005ff007c0c */ /* 0x000fe4000bf45320 */
[----:B------:R-:W-:-:S13]  /*92b0*/  ISETP.NE.AND.EX P0, PT, RZ, UR7, PT, P1 ;  /* 0x00000007ff007c0c */ /* 0x000fda000bf05310 */
[----:B------:R-:W-:Y:S05]  /*92c0*/  @P2 BRA P0, `(.L_x_137) ;  /* 0x00000000003c2947 */ /* 0x000fea0000000000 */
[----:B------:R-:W-:-:S13]  /*92d0*/  ISETP.NE.AND.EX P1, PT, RZ, UR7, PT, P1 ;  /* 0x00000007ff007c0c */ /* 0x000fda000bf25310 */
[----:B------:R-:W-:Y:S05]  /*92e0*/  @P1 BRA `(.L_x_138) ;  /* 0x00000000000c1947 */ /* 0x000fea0003800000 */
[----:B------:R-:W-:-:S13]  /*92f0*/  FSETP.NEU.AND P0, PT, R41, RZ, PT ;  /* 0x000000ff2900720b */ /* 0x000fda0003f0d000 */
[----:B------:R-:W-:Y:S05]  /*9300*/  @!P0 EXIT ;  /* 0x000000000000894d */ /* 0x000fea0003800000 */
[----:B------:R-:W-:Y:S05]  /*9310*/  BRA `(.L_x_137) ;  /* 0x0000000000287947 */ /* 0x000fea0003800000 */
.L_x_138:
[----:B------:R-:W-:Y:S01]  /*9320*/  ISETP.NE.AND P0, PT, R93, RZ, PT ;  /* 0x000000ff5d00720c */ /* 0x000fe20003f05270 */
[----:B------:R-:W-:-:S12]  /*9330*/  BSSY.RECONVERGENT B0, `(.L_x_137) ;  /* 0x0000008000007945 */ /* 0x000fd80003800200 */
[----:B------:R-:W-:Y:S05]  /*9340*/  @P0 BRA `(.L_x_139) ;  /* 0x0000000000100947 */ /* 0x000fea0003800000 */
[----:B------:R-:W-:-:S04]  /*9350*/  ISETP.NE.U32.AND P0, PT, RZ, UR4, PT ;  /* 0x00000004ff007c0c */ /* 0x000fc8000bf05070 */
[----:B------:R-:W-:-:S13]  /*9360*/  ISETP.NE.AND.EX P0, PT, RZ, UR5, PT, P0 ;  /* 0x00000005ff007c0c */ /* 0x000fda000bf05300 */
[----:B------:R-:W-:Y:S05]  /*9370*/  @!P0 EXIT ;  /* 0x000000000000894d */ /* 0x000fea0003800000 */
[----:B------:R-:W-:Y:S05]  /*9380*/  BRA `(.L_x_140) ;  /* 0x0000000000087947 */ /* 0x000fea0003800000 */
.L_x_139:
[----:B------:R-:W-:-:S13]  /*9390*/  FSETP.NEU.AND P0, PT, R41, RZ, PT ;  /* 0x000000ff2900720b */ /* 0x000fda0003f0d000 */
[----:B------:R-:W-:Y:S05]  /*93a0*/  @!P0 EXIT ;  /* 0x000000000000894d */ /* 0x000fea0003800000 */
.L_x_140:
[----:B------:R-:W-:Y:S05]  /*93b0*/  BSYNC.RECONVERGENT B0 ;  /* 0x0000000000007941 */ /* 0x000fea0003800200 */
.L_x_137:
[----:B------:R-:W-:Y:S01]  /*93c0*/  ULEA UR6, UR52, UR47, 0x3 ;  /* 0x0000002f34067291 */ /* 0x000fe2000f8e18ff */
[----:B------:R-:W-:-:S04]  /*93d0*/  DEPBAR.LE SB0, 0x0 ;  /* 0x000080000000791a */ /* 0x000fc80000000000 */
[----:B------:R-:W-:-:S04]  /*93e0*/  UIADD3 UR6, UPT, UPT, UR6, 0x98, URZ ;  /* 0x0000009806067890 */ /* 0x000fc8000fffe0ff */
[----:B------:R-:W-:-:S09]  /*93f0*/  UPRMT UR6, UR60, 0x654, UR6 ;  /* 0x000006543c067896 */ /* 0x000fd20008000006 */
[----:B------:R-:W-:Y:S01]  /*9400*/  SYNCS.ARRIVE.TRANS64.RED.A1T0 RZ, [UR6], RZ ;  /* 0x000000ffffff79a7 */ /* 0x000fe20008100406 */
[----:B------:R-:W-:Y:S05]  /*9410*/  EXIT ;  /* 0x000000000000794d */ /* 0x000fea0003800000 */
.L_x_24:
[----:B--2---:R2:W3:Y:S02]  /*9420*/  SYNCS.PHASECHK.TRANS64.TRYWAIT P0, [R3+URZ+0x110], R2 ;  /* 0x00011002030075a7 */ /* 0x0044e400080011ff */
[----:B---3--:R-:W-:Y:S05]  /*9430*/  @!P0 NANOSLEEP.SYNCS 0x989680 ;  /* 0x009896800000895d */ /* 0x008fea0003900000 */
[----:B------:R-:W3:Y:S02]  /*9440*/  @!P0 SYNCS.PHASECHK.TRANS64 P0, [R3+URZ+0x110], R2 ;  /* 0x00011002030085a7 */ /* 0x000ee400080010ff */
[----:B---3--:R-:W-:Y:S05]  /*9450*/  @!P0 BRA `(.L_x_24) ;  /* 0xfffffffc00f08947 */ /* 0x008fea000383ffff */
[----:B------:R-:W-:Y:S05]  /*9460*/  BRA `(.L_x_141) ;  /* 0xffffff8800307947 */ /* 0x000fea000383ffff */
.L_x_27:
[----:B-1----:R-:W-:-:S07]  /*9470*/  MOV R0, UR5 ;  /* 0x0000000500007c02 */ /* 0x002fce0008000f00 */
.L_x_142:
[----:B-1----:R1:W2:Y:S02]  /*9480*/  SYNCS.PHASECHK.TRANS64.TRYWAIT P0, [R0+URZ+0x40], R3 ;  /* 0x00004003000075a7 */ /* 0x0022a400080011ff */
[----:B--2---:R-:W-:Y:S05]  /*9490*/  @!P0 NANOSLEEP.SYNCS 0x989680 ;  /* 0x009896800000895d */ /* 0x004fea0003900000 */
[----:B------:R-:W2:Y:S02]  /*94a0*/  @!P0 SYNCS.PHASECHK.TRANS64 P0, [R0+URZ+0x40], R3 ;  /* 0x00004003000085a7 */ /* 0x000ea400080010ff */
[----:B--2---:R-:W-:Y:S05]  /*94b0*/  @!P0 BRA `(.L_x_142) ;  /* 0xfffffffc00f08947 */ /* 0x004fea000383ffff */
[----:B------:R-:W-:Y:S05]  /*94c0*/  BRA `(.L_x_26) ;  /* 0xffffff8800a47947 */ /* 0x000fea000383ffff */
.L_x_36:
[----:B-1----:R-:W-:-:S07]  /*94d0*/  MOV R0, UR7 ;  /* 0x0000000700007c02 */ /* 0x002fce0008000f00 */
.L_x_143:
[----:B-1----:R1:W2:Y:S02]  /*94e0*/  SYNCS.PHASECHK.TRANS64.TRYWAIT P0, [R0+URZ+0x40], R3 ;  /* 0x00004003000075a7 */ /* 0x0022a400080011ff */
[----:B--2---:R-:W-:Y:S05]  /*94f0*/  @!P0 NANOSLEEP.SYNCS 0x989680 ;  /* 0x009896800000895d */ /* 0x004fea0003900000 */
[----:B------:R-:W2:Y:S02]  /*9500*/  @!P0 SYNCS.PHASECHK.TRANS64 P0, [R0+URZ+0x40], R3 ;  /* 0x00004003000085a7 */ /* 0x000ea400080010ff */
[----:B--2---:R-:W-:Y:S05]  /*9510*/  @!P0 BRA `(.L_x_143) ;  /* 0xfffffffc00f08947 */ /* 0x004fea000383ffff */
[----:B------:R-:W-:Y:S05]  /*9520*/  BRA `(.L_x_35) ;  /* 0xffffff8c00cc7947 */ /* 0x000fea000383ffff */
.L_x_43:
[----:B-1----:R1:W4:Y:S02]  /*9530*/  SYNCS.PHASECHK.TRANS64.TRYWAIT P0, [R3+URZ+0xc0], R0 ;  /* 0x0000c000030075a7 */ /* 0x00232400080011ff */
[----:B----4-:R-:W-:Y:S05]  /*9540*/  @!P0 NANOSLEEP.SYNCS 0x989680 ;  /* 0x009896800000895d */ /* 0x010fea0003900000 */
[----:B------:R-:W4:Y:S02]  /*9550*/  @!P0 SYNCS.PHASECHK.TRANS64 P0, [R3+URZ+0xc0], R0 ;  /* 0x0000c000030085a7 */ /* 0x000f2400080010ff */
[----:B----4-:R-:W-:Y:S05]  /*9560*/  @!P0 BRA `(.L_x_43) ;  /* 0xfffffffc00f08947 */ /* 0x010fea000383ffff */
[----:B------:R-:W-:Y:S05]  /*9570*/  BRA `(.L_x_144) ;  /* 0xffffff9000d87947 */ /* 0x000fea000383ffff */
.L_x_47:
[----:B-1----:R-:W-:-:S07]  /*9580*/  MOV R0, UR4 ;  /* 0x0000000400007c02 */ /* 0x002fce0008000f00 */
.L_x_145:
[----:B-1----:R1:W2:Y:S02]  /*9590*/  SYNCS.PHASECHK.TRANS64.TRYWAIT P0, [R0+URZ], R3 ;  /* 0x00000003000075a7 */ /* 0x0022a400080011ff */
[----:B--2---:R-:W-:Y:S05]  /*95a0*/  @!P0 NANOSLEEP.SYNCS 0x989680 ;  /* 0x009896800000895d */ /* 0x004fea0003900000 */
[----:B------:R-:W2:Y:S02]  /*95b0*/  @!P0 SYNCS.PHASECHK.TRANS64 P0, [R0+URZ], R3 ;  /* 0x00000003000085a7 */ /* 0x000ea400080010ff */
[----:B--2---:R-:W-:Y:S05]  /*95c0*/  @!P0 BRA `(.L_x_145) ;  /* 0xfffffffc00f08947 */ /* 0x004fea000383ffff */
[----:B------:R-:W-:Y:S05]  /*95d0*/  BRA `(.L_x_146) ;  /* 0xffffff9800847947 */ /* 0x000fea000383ffff */
.L_x_48:
[----:B------:R-:W-:-:S07]  /*95e0*/  MOV R0, UR5 ;  /* 0x0000000500007c02 */ /* 0x000fce0008000f00 */
.L_x_147:
[----:B-1----:R1:W2:Y:S02]  /*95f0*/  SYNCS.PHASECHK.TRANS64.TRYWAIT P0, [R0+URZ], R3 ;  /* 0x00000003000075a7 */ /* 0x0022a400080011ff */
[----:B--2---:R-:W-:Y:S05]  /*9600*/  @!P0 NANOSLEEP.SYNCS 0x989680 ;  /* 0x009896800000895d */ /* 0x004fea0003900000 */
[----:B------:R-:W2:Y:S02]  /*9610*/  @!P0 SYNCS.PHASECHK.TRANS64 P0, [R0+URZ], R3 ;  /* 0x00000003000085a7 */ /* 0x000ea400080010ff */
[----:B--2---:R-:W-:Y:S05]  /*9620*/  @!P0 BRA `(.L_x_147) ;  /* 0xfffffffc00f08947 */ /* 0x004fea000383ffff */
[----:B------:R-:W-:Y:S05]  /*9630*/  BRA `(.L_x_148) ;  /* 0xffffff9800907947 */ /* 0x000fea000383ffff */
.L_x_49:
[----:B------:R-:W-:-:S07]  /*9640*/  MOV R0, UR5 ;  /* 0x0000000500007c02 */ /* 0x000fce0008000f00 */
.L_x_149:
[----:B-1----:R1:W2:Y:S02]  /*9650*/  SYNCS.PHASECHK.TRANS64.TRYWAIT P0, [R0+URZ], R3 ;  /* 0x00000003000075a7 */ /* 0x0022a400080011ff */
[----:B--2---:R-:W-:Y:S05]  /*9660*/  @!P0 NANOSLEEP.SYNCS 0x989680 ;  /* 0x009896800000895d */ /* 0x004fea0003900000 */
[----:B------:R-:W2:Y:S02]  /*9670*/  @!P0 SYNCS.PHASECHK.TRANS64 P0, [R0+URZ], R3 ;  /* 0x00000003000085a7 */ /* 0x000ea400080010ff */
[----:B--2---:R-:W-:Y:S05]  /*9680*/  @!P0 BRA `(.L_x_149) ;  /* 0xfffffffc00f08947 */ /* 0x004fea000383ffff */
[----:B------:R-:W-:Y:S05]  /*9690*/  BRA `(.L_x_150) ;  /* 0xffffff98009c7947 */ /* 0x000fea000383ffff */
.L_x_50:
[----:B------:R-:W-:-:S07]  /*96a0*/  MOV R0, UR5 ;  /* 0x0000000500007c02 */ /* 0x000fce0008000f00 */
.L_x_151:
[----:B-1----:R1:W2:Y:S02]  /*96b0*/  SYNCS.PHASECHK.TRANS64.TRYWAIT P0, [R0+URZ], R3 ;  /* 0x00000003000075a7 */ /* 0x0022a400080011ff */
[----:B--2---:R-:W-:Y:S05]  /*96c0*/  @!P0 NANOSLEEP.SYNCS 0x989680 ;  /* 0x009896800000895d */ /* 0x004fea0003900000 */
[----:B------:R-:W2:Y:S02]  /*96d0*/  @!P0 SYNCS.PHASECHK.TRANS64 P0, [R0+URZ], R3 ;  /* 0x00000003000085a7 */ /* 0x000ea400080010ff */
[----:B--2---:R-:W-:Y:S05]  /*96e0*/  @!P0 BRA `(.L_x_151) ;  /* 0xfffffffc00f08947 */ /* 0x004fea000383ffff */
[----:B------:R-:W-:Y:S05]  /*96f0*/  BRA `(.L_x_152) ;  /* 0xffffff9800a87947 */ /* 0x000fea000383ffff */
.L_x_51:
[----:B------:R-:W-:-:S07]  /*9700*/  MOV R0, UR5 ;  /* 0x0000000500007c02 */ /* 0x000fce0008000f00 */
.L_x_153:
[----:B-1----:R1:W2:Y:S02]  /*9710*/  SYNCS.PHASECHK.TRANS64.TRYWAIT P0, [R0+URZ], R3 ;  /* 0x00000003000075a7 */ /* 0x0022a400080011ff */
[----:B--2---:R-:W-:Y:S05]  /*9720*/  @!P0 NANOSLEEP.SYNCS 0x989680 ;  /* 0x009896800000895d */ /* 0x004fea0003900000 */
[----:B------:R-:W2:Y:S02]  /*9730*/  @!P0 SYNCS.PHASECHK.TRANS64 P0, [R0+URZ], R3 ;  /* 0x00000003000085a7 */ /* 0x000ea400080010ff */
[----:B--2---:R-:W-:Y:S05]  /*9740*/  @!P0 BRA `(.L_x_153) ;  /* 0xfffffffc00f08947 */ /* 0x004fea000383ffff */
[----:B------:R-:W-:Y:S05]  /*9750*/  BRA `(.L_x_154) ;  /* 0xffffff9800b47947 */ /* 0x000fea000383ffff */
.L_x_52:
[----:B------:R-:W-:-:S07]  /*9760*/  MOV R0, UR5 ;  /* 0x0000000500007c02 */ /* 0x000fce0008000f00 */
.L_x_155:
[----:B-1----:R1:W2:Y:S02]  /*9770*/  SYNCS.PHASECHK.TRANS64.TRYWAIT P0, [R0+URZ], R3 ;  /* 0x00000003000075a7 */ /* 0x0022a400080011ff */
[----:B--2---:R-:W-:Y:S05]  /*9780*/  @!P0 NANOSLEEP.SYNCS 0x989680 ;  /* 0x009896800000895d */ /* 0x004fea0003900000 */
[----:B------:R-:W2:Y:S02]  /*9790*/  @!P0 SYNCS.PHASECHK.TRANS64 P0, [R0+URZ], R3 ;  /* 0x00000003000085a7 */ /* 0x000ea400080010ff */
[----:B--2---:R-:W-:Y:S05]  /*97a0*/  @!P0 BRA `(.L_x_155) ;  /* 0xfffffffc00f08947 */ /* 0x004fea000383ffff */
[----:B------:R-:W-:Y:S05]  /*97b0*/  BRA `(.L_x_156) ;  /* 0xffffff9800c07947 */ /* 0x000fea000383ffff */
.L_x_53:
[----:B------:R-:W-:-:S07]  /*97c0*/  MOV R0, UR5 ;  /* 0x0000000500007c02 */ /* 0x000fce0008000f00 */
.L_x_157:
[----:B-1----:R1:W2:Y:S02]  /*97d0*/  SYNCS.PHASECHK.TRANS64.TRYWAIT P0, [R0+URZ], R3 ;  /* 0x00000003000075a7 */ /* 0x0022a400080011ff */
[----:B--2---:R-:W-:Y:S05]  /*97e0*/  @!P0 NANOSLEEP.SYNCS 0x989680 ;  /* 0x009896800000895d */ /* 0x004fea0003900000 */
[----:B------:R-:W2:Y:S02]  /*97f0*/  @!P0 SYNCS.PHASECHK.TRANS64 P0, [R0+URZ], R3 ;  /* 0x00000003000085a7 */ /* 0x000ea400080010ff */
[----:B--2---:R-:W-:Y:S05]  /*9800*/  @!P0 BRA `(.L_x_157) ;  /* 0xfffffffc00f08947 */ /* 0x004fea000383ffff */
[----:B------:R-:W-:Y:S05]  /*9810*/  BRA `(.L_x_158) ;  /* 0xffffff9800cc7947 */ /* 0x000fea000383ffff */
.L_x_56:
[----:B-1----:R1:W2:Y:S02]  /*9820*/  SYNCS.PHASECHK.TRANS64.TRYWAIT P0, [R0+URZ+0x100], R9 ;  /* 0x00010009000075a7 */ /* 0x0022a400080011ff */
[----:B--2---:R-:W-:Y:S05]  /*9830*/  @!P0 NANOSLEEP.SYNCS 0x989680 ;  /* 0x009896800000895d */ /* 0x004fea0003900000 */
[----:B------:R-:W2:Y:S02]  /*9840*/  @!P0 SYNCS.PHASECHK.TRANS64 P0, [R0+URZ+0x100], R9 ;  /* 0x00010009000085a7 */ /* 0x000ea400080010ff */
[----:B--2---:R-:W-:Y:S05]  /*9850*/  @!P0 BRA `(.L_x_56) ;  /* 0xfffffffc00f08947 */ /* 0x004fea000383ffff */
[----:B------:R-:W-:Y:S05]  /*9860*/  BRA `(.L_x_159) ;  /* 0xffffff9c002c7947 */ /* 0x000fea000383ffff */
.L_x_57:
[----:B------:R-:W-:-:S07]  /*9870*/  MOV R0, UR4 ;  /* 0x0000000400007c02 */ /* 0x000fce0008000f00 */
.L_x_160:
[----:B-1----:R1:W2:Y:S02]  /*9880*/  SYNCS.PHASECHK.TRANS64.TRYWAIT P0, [R0+URZ+0xd0], R11 ;  /* 0x0000d00b000075a7 */ /* 0x0022a400080011ff */
[----:B--2---:R-:W-:Y:S05]  /*9890*/  @!P0 NANOSLEEP.SYNCS 0x989680 ;  /* 0x009896800000895d */ /* 0x004fea0003900000 */
[----:B------:R-:W2:Y:S02]  /*98a0*/  @!P0 SYNCS.PHASECHK.TRANS64 P0, [R0+URZ+0xd0], R11 ;  /* 0x0000d00b000085a7 */ /* 0x000ea400080010ff */
[----:B--2---:R-:W-:Y:S05]  /*98b0*/  @!P0 BRA `(.L_x_160) ;  /* 0xfffffffc00f08947 */ /* 0x004fea000383ffff */
[----:B------:R-:W-:Y:S05]  /*98c0*/  BRA `(.L_x_161) ;  /* 0xffffff9c003c7947 */ /* 0x000fea000383ffff */
.L_x_58:
[----:B-1----:R1:W2:Y:S02]  /*98d0*/  SYNCS.PHASECHK.TRANS64.TRYWAIT P1, [R0+URZ+0xc0], R9 ;  /* 0x0000c009000075a7 */ /* 0x0022a400080211ff */
[----:B--2---:R-:W-:Y:S05]  /*98e0*/  @!P1 NANOSLEEP.SYNCS 0x989680 ;  /* 0x009896800000995d */ /* 0x004fea0003900000 */
[----:B------:R-:W2:Y:S02]  /*98f0*/  @!P1 SYNCS.PHASECHK.TRANS64 P1, [R0+URZ+0xc0], R9 ;  /* 0x0000c009000095a7 */ /* 0x000ea400080210ff */
[----:B--2---:R-:W-:Y:S05]  /*9900*/  @!P1 BRA `(.L_x_58) ;  /* 0xfffffffc00f09947 */ /* 0x004fea000383ffff */
[----:B------:R-:W-:Y:S05]  /*9910*/  BRA `(.L_x_162) ;  /* 0xffffff9c006c7947 */ /* 0x000fea000383ffff */
.L_x_61:
[----:B------:R-:W-:-:S07]  /*9920*/  MOV R0, UR4 ;  /* 0x0000000400007c02 */ /* 0x000fce0008000f00 */
.L_x_163:
[----:B-1----:R1:W2:Y:S02]  /*9930*/  SYNCS.PHASECHK.TRANS64.TRYWAIT P0, [R0+URZ+0xd0], R3 ;  /* 0x0000d003000075a7 */ /* 0x0022a400080011ff */
[----:B--2---:R-:W-:Y:S05]  /*9940*/  @!P0 NANOSLEEP.SYNCS 0x989680 ;  /* 0x009896800000895d */ /* 0x004fea0003900000 */
[----:B------:R-:W2:Y:S02]  /*9950*/  @!P0 SYNCS.PHASECHK.TRANS64 P0, [R0+URZ+0xd0], R3 ;  /* 0x0000d003000085a7 */ /* 0x000ea400080010ff */
[----:B--2---:R-:W-:Y:S05]  /*9960*/  @!P0 BRA `(.L_x_163) ;  /* 0xfffffffc00f08947 */ /* 0x004fea000383ffff */
[----:B------:R-:W-:Y:S05]  /*9970*/  BRA `(.L_x_60) ;  /* 0xffffff9c00c07947 */ /* 0x000fea000383ffff */
.L_x_70:
[----:B-1----:R-:W-:-:S04]  /*9980*/  MOV R7, UR5 ;  /* 0x0000000500077c02 */ /* 0x002fc80008000f00 */
[----:B------:R1:W2:Y:S03]  /*9990*/  SYNCS.PHASECHK.TRANS64.TRYWAIT P0, [R7+URZ+0x8], R8 ;  /* 0x00000808070075a7 */ /* 0x0002a600080011ff */
[----:B--2---:R-:W-:Y:S05]  /*99a0*/  @!P0 NANOSLEEP.SYNCS 0x989680 ;  /* 0x009896800000895d */ /* 0x004fea0003900000 */
[----:B------:R-:W2:Y:S02]  /*99b0*/  @!P0 SYNCS.PHASECHK.TRANS64 P0, [R7+URZ+0x8], R8 ;  /* 0x00000808070085a7 */ /* 0x000ea400080010ff */
[----:B--2---:R-:W-:Y:S05]  /*99c0*/  @!P0 BRA `(.L_x_70) ;  /* 0xfffffffc00ec8947 */ /* 0x004fea000383ffff */
[----:B------:R-:W-:Y:S05]  /*99d0*/  BRA `(.L_x_69) ;  /* 0xffffffa0007c7947 */ /* 0x000fea000383ffff */
.L_x_72:
[----:B------:R-:W-:Y:S01]  /*99e0*/  BSSY B0, `(.L_x_164) ;  /* 0x0000006000007945 */ /* 0x000fe20003800000 */
[----:B------:R-:W-:-:S07]  /*99f0*/  MOV R15, 0xffffffff ;  /* 0xffffffff000f7802 */ /* 0x000fce0000000f00 */
[----:B-1---5:R-:W-:Y:S05]  /*9a00*/  WARPSYNC.COLLECTIVE R15, `(.L_x_165) ;  /* 0x000000000f0c7348 */ /* 0x022fea0003c00000 */
[----:B------:R-:W-:Y:S02]  /*9a10*/  ELECT P6, UR79, PT ;  /* 0x00000000004f782f */ /* 0x000fe400038c0000 */
[----:B------:R-:W-:Y:S01]  /*9a20*/  MOV R14, UR79 ;  /* 0x0000004f000e7c02 */ /* 0x000fe20008000f00 */
[----:B-1---5:R-:W-:Y:S10]  /*9a30*/  ENDCOLLECTIVE ;  /* 0x000000000000791b */ /* 0x022ff40003800000 */
.L_x_165:
[----:B------:R-:W-:Y:S05]  /*9a40*/  BSYNC B0 ;  /* 0x0000000000007941 */ /* 0x000fea0003800000 */
.L_x_164:
[----:B------:R-:W-:Y:S01]  /*9a50*/  PLOP3.LUT P0, PT, P6, PT, PT, 0x80, 0x8 ;  /* 0x000000000008781c */ /* 0x000fe2000370f070 */
[----:B------:R-:W-:-:S12]  /*9a60*/  BRA `(.L_x_166) ;  /* 0xffffffa000ac7947 */ /* 0x000fd8000383ffff */
.L_x_74:
[----:B-1----:R-:W-:-:S04]  /*9a70*/  MOV R5, UR5 ;  /* 0x0000000500057c02 */ /* 0x002fc80008000f00 */
[----:B------:R1:W2:Y:S03]  /*9a80*/  SYNCS.PHASECHK.TRANS64.TRYWAIT P0, [R5+URZ+0x8], R6 ;  /* 0x00000806050075a7 */ /* 0x0002a600080011ff */
[----:B--2---:R-:W-:Y:S05]  /*9a90*/  @!P0 NANOSLEEP.SYNCS 0x989680 ;  /* 0x009896800000895d */ /* 0x004fea0003900000 */
[----:B------:R-:W2:Y:S02]  /*9aa0*/  @!P0 SYNCS.PHASECHK.TRANS64 P0, [R5+URZ+0x8], R6 ;  /* 0x00000806050085a7 */ /* 0x000ea400080010ff */
[----:B--2---:R-:W-:Y:S05]  /*9ab0*/  @!P0 BRA `(.L_x_74) ;  /* 0xfffffffc00ec8947 */ /* 0x004fea000383ffff */
[----:B------:R-:W-:Y:S05]  /*9ac0*/  BRA `(.L_x_73) ;  /* 0xffffffa000b07947 */ /* 0x000fea000383ffff */
.L_x_75:
[----:B-1----:R1:W2:Y:S02]  /*9ad0*/  SYNCS.PHASECHK.TRANS64.TRYWAIT P0, [R8+URZ+0xc0], R3 ;  /* 0x0000c003080075a7 */ /* 0x0022a400080011ff */
[----:B--2---:R-:W-:Y:S05]  /*9ae0*/  @!P0 NANOSLEEP.SYNCS 0x989680 ;  /* 0x009896800000895d */ /* 0x004fea0003900000 */
[----:B------:R-:W2:Y:S02]  /*9af0*/  @!P0 SYNCS.PHASECHK.TRANS64 P0, [R8+URZ+0xc0], R3 ;  /* 0x0000c003080085a7 */ /* 0x000ea400080010ff */
[----:B--2---:R-:W-:Y:S05]  /*9b00*/  @!P0 BRA `(.L_x_75) ;  /* 0xfffffffc00f08947 */ /* 0x004fea000383ffff */
[----:B------:R-:W-:Y:S05]  /*9b10*/  BRA `(.L_x_167) ;  /* 0xffffffa800007947 */ /* 0x000fea000383ffff */
.L_x_79:
[----:B------:R-:W-:-:S07]  /*9b20*/  MOV R3, UR67 ;  /* 0x0000004300037c02 */ /* 0x000fce0008000f00 */
.L_x_168:
[----:B-1----:R1:W2:Y:S02]  /*9b30*/  SYNCS.PHASECHK.TRANS64.TRYWAIT P0, [R3+URZ+0xf0], R4 ;  /* 0x0000f004030075a7 */ /* 0x0022a400080011ff */
[----:B--2---:R-:W-:Y:S05]  /*9b40*/  @!P0 NANOSLEEP.SYNCS 0x989680 ;  /* 0x009896800000895d */ /* 0x004fea0003900000 */
[----:B------:R-:W2:Y:S02]  /*9b50*/  @!P0 SYNCS.PHASECHK.TRANS64 P0, [R3+URZ+0xf0], R4 ;  /* 0x0000f004030085a7 */ /* 0x000ea400080010ff */
[----:B--2---:R-:W-:Y:S05]  /*9b60*/  @!P0 BRA `(.L_x_168) ;  /* 0xfffffffc00f08947 */ /* 0x004fea000383ffff */
[----:B------:R-:W-:Y:S05]  /*9b70*/  BRA `(.L_x_169) ;  /* 0xffffffac009c7947 */ /* 0x000fea000383ffff */
.L_x_82:
[----:B------:R-:W-:Y:S07]  /*9b80*/  MOV R3, UR7 ;  /* 0x0000000700037c02 */ /* 0x000fee0008000f00 */
.L_x_170:
[----:B-1----:R1:W2:Y:S02]  /*9b90*/  SYNCS.PHASECHK.TRANS64.TRYWAIT P0, [R3+URZ], R4 ;  /* 0x00000004030075a7 */ /* 0x0022a400080011ff */
[----:B--2---:R-:W-:Y:S05]  /*9ba0*/  @!P0 NANOSLEEP.SYNCS 0x989680 ;  /* 0x009896800000895d */ /* 0x004fea0003900000 */
[----:B------:R-:W2:Y:S02]  /*9bb0*/  @!P0 SYNCS.PHASECHK.TRANS64 P0, [R3+URZ], R4 ;  /* 0x00000004030085a7 */ /* 0x000ea400080010ff */
[----:B--2---:R-:W-:Y:S05]  /*9bc0*/  @!P0 BRA `(.L_x_170) ;  /* 0xfffffffc00f08947 */ /* 0x004fea000383ffff */
[----:B------:R-:W-:Y:S05]  /*9bd0*/  BRA `(.L_x_81) ;  /* 0xffffffb000107947 */ /* 0x000fea000383ffff */
.L_x_86:
[----:B-1----:R-:W-:-:S07]  /*9be0*/  MOV R2, UR4 ;  /* 0x0000000400027c02 */ /* 0x002fce0008000f00 */
.L_x_171:
[----:B-1----:R1:W2:Y:S02]  /*9bf0*/  SYNCS.PHASECHK.TRANS64.TRYWAIT P0, [R2+URZ], R3 ;  /* 0x00000003020075a7 */ /* 0x0022a400080011ff */
[----:B--2---:R-:W-:Y:S05]  /*9c00*/  @!P0 NANOSLEEP.SYNCS 0x989680 ;  /* 0x009896800000895d */ /* 0x004fea0003900000 */
[----:B------:R-:W2:Y:S02]  /*9c10*/  @!P0 SYNCS.PHASECHK.TRANS64 P0, [R2+URZ], R3 ;  /* 0x00000003020085a7 */ /* 0x000ea400080010ff */
[----:B--2---:R-:W-:Y:S05]  /*9c20*/  @!P0 BRA `(.L_x_171) ;  /* 0xfffffffc00f08947 */ /* 0x004fea000383ffff */
[----:B------:R-:W-:Y:S05]  /*9c30*/  BRA `(.L_x_172) ;  /* 0xffffffb400747947 */ /* 0x000fea000383ffff */
.L_x_89:
[----:B------:R-:W-:-:S07]  /*9c40*/  MOV R2, UR43 ;  /* 0x0000002b00027c02 */ /* 0x000fce0008000f00 */
.L_x_173:
[----:B-1----:R1:W2:Y:S02]  /*9c50*/  SYNCS.PHASECHK.TRANS64.TRYWAIT P1, [R2+URZ+0x120], R3 ;  /* 0x00012003020075a7 */ /* 0x0022a400080211ff */
[----:B--2---:R-:W-:Y:S05]  /*9c60*/  @!P1 NANOSLEEP.SYNCS 0x989680 ;  /* 0x009896800000995d */ /* 0x004fea0003900000 */
[----:B------:R-:W2:Y:S02]  /*9c70*/  @!P1 SYNCS.PHASECHK.TRANS64 P1, [R2+URZ+0x120], R3 ;  /* 0x00012003020095a7 */ /* 0x000ea400080210ff */
[----:B--2---:R-:W-:Y:S05]  /*9c80*/  @!P1 BRA `(.L_x_173) ;  /* 0xfffffffc00f09947 */ /* 0x004fea000383ffff */
[----:B------:R-:W-:Y:S05]  /*9c90*/  BRA `(.L_x_174) ;  /* 0xffffffb400c47947 */ /* 0x000fea000383ffff */
.L_x_94:
[----:B---3--:R3:W1:Y:S02]  /*9ca0*/  SYNCS.PHASECHK.TRANS64.TRYWAIT P0, [R12+URZ+0xc0], R9 ;  /* 0x0000c0090c0075a7 */ /* 0x00866400080011ff */
[----:B-1----:R-:W-:Y:S05]  /*9cb0*/  @!P0 NANOSLEEP.SYNCS 0x989680 ;  /* 0x009896800000895d */ /* 0x002fea0003900000 */
[----:B------:R-:W1:Y:S02]  /*9cc0*/  @!P0 SYNCS.PHASECHK.TRANS64 P0, [R12+URZ+0xc0], R9 ;  /* 0x0000c0090c0085a7 */ /* 0x000e6400080010ff */
[----:B-1----:R-:W-:Y:S05]  /*9cd0*/  @!P0 BRA `(.L_x_94) ;  /* 0xfffffffc00f08947 */ /* 0x002fea000383ffff */
[----:B------:R-:W-:Y:S05]  /*9ce0*/  BRA `(.L_x_175) ;  /* 0xffffffb800e07947 */ /* 0x000fea000383ffff */
.L_x_97:
[----:B------:R-:W-:Y:S07]  /*9cf0*/  MOV R0, UR24 ;  /* 0x0000001800007c02 */ /* 0x000fee0008000f00 */
.L_x_176:
[----:B-1----:R1:W2:Y:S02]  /*9d00*/  SYNCS.PHASECHK.TRANS64.TRYWAIT P2, [R0+URZ+0xb8], R9 ;  /* 0x0000b809000075a7 */ /* 0x0022a400080411ff */
[----:B--2---:R-:W-:Y:S05]  /*9d10*/  @!P2 NANOSLEEP.SYNCS 0x989680 ;  /* 0x009896800000a95d */ /* 0x004fea0003900000 */
[----:B------:R-:W2:Y:S02]  /*9d20*/  @!P2 SYNCS.PHASECHK.TRANS64 P2, [R0+URZ+0xb8], R9 ;  /* 0x0000b8090000a5a7 */ /* 0x000ea400080410ff */
[----:B--2---:R-:W-:Y:S05]  /*9d30*/  @!P2 BRA `(.L_x_176) ;  /* 0xfffffffc00f0a947 */ /* 0x004fea000383ffff */
[----:B------:R-:W-:Y:S05]  /*9d40*/  BRA `(.L_x_96) ;  /* 0xffffffc000447947 */ /* 0x000fea000383ffff */
.L_x_100:
[----:B------:R-:W-:Y:S07]  /*9d50*/  MOV R0, UR4 ;  /* 0x0000000400007c02 */ /* 0x000fee0008000f00 */
.L_x_177:
[----:B-1----:R1:W2:Y:S02]  /*9d60*/  SYNCS.PHASECHK.TRANS64.TRYWAIT P0, [R0+URZ+0x98], R9 ;  /* 0x00009809000075a7 */ /* 0x0022a400080011ff */
[----:B--2---:R-:W-:Y:S05]  /*9d70*/  @!P0 NANOSLEEP.SYNCS 0x989680 ;  /* 0x009896800000895d */ /* 0x004fea0003900000 */
[----:B------:R-:W2:Y:S02]  /*9d80*/  @!P0 SYNCS.PHASECHK.TRANS64 P0, [R0+URZ+0x98], R9 ;  /* 0x00009809000085a7 */ /* 0x000ea400080010ff */
[----:B--2---:R-:W-:Y:S05]  /*9d90*/  @!P0 BRA `(.L_x_177) ;  /* 0xfffffffc00f08947 */ /* 0x004fea000383ffff */
[----:B------:R-:W-:Y:S05]  /*9da0*/  BRA `(.L_x_178) ;  /* 0xffffffc000a47947 */ /* 0x000fea000383ffff */
.L_x_101:
[----:B------:R-:W-:Y:S07]  /*9db0*/  MOV R9, UR5 ;  /* 0x0000000500097c02 */ /* 0x000fee0008000f00 */
.L_x_179:
[----:B-1----:R1:W2:Y:S02]  /*9dc0*/  SYNCS.PHASECHK.TRANS64.TRYWAIT P0, [R9+URZ+0x98], R0 ;  /* 0x00009800090075a7 */ /* 0x0022a400080011ff */
[----:B--2---:R-:W-:Y:S05]  /*9dd0*/  @!P0 NANOSLEEP.SYNCS 0x989680 ;  /* 0x009896800000895d */ /* 0x004fea0003900000 */
[----:B------:R-:W2:Y:S02]  /*9de0*/  @!P0 SYNCS.PHASECHK.TRANS64 P0, [R9+URZ+0x98], R0 ;  /* 0x00009800090085a7 */ /* 0x000ea400080010ff */
[----:B--2---:R-:W-:Y:S05]  /*9df0*/  @!P0 BRA `(.L_x_179) ;  /* 0xfffffffc00f08947 */ /* 0x004fea000383ffff */
[----:B------:R-:W-:Y:S05]  /*9e00*/  BRA `(.L_x_180) ;  /* 0xffffffc400007947 */ /* 0x000fea000383ffff */
.L_x_103:
[----:B------:R-:W-:-:S07]  /*9e10*/  MOV R0, UR4 ;  /* 0x0000000400007c02 */ /* 0x000fce0008000f00 */
.L_x_181:
[----:B-1----:R1:W2:Y:S02]  /*9e20*/  SYNCS.PHASECHK.TRANS64.TRYWAIT P0, [R0+URZ], R3 ;  /* 0x00000003000075a7 */ /* 0x0022a400080011ff */
[----:B--2---:R-:W-:Y:S05]  /*9e30*/  @!P0 NANOSLEEP.SYNCS 0x989680 ;  /* 0x009896800000895d */ /* 0x004fea0003900000 */
[----:B------:R-:W2:Y:S02]  /*9e40*/  @!P0 SYNCS.PHASECHK.TRANS64 P0, [R0+URZ], R3 ;  /* 0x00000003000085a7 */ /* 0x000ea400080010ff */
[----:B--2---:R-:W-:Y:S05]  /*9e50*/  @!P0 BRA `(.L_x_181) ;  /* 0xfffffffc00f08947 */ /* 0x004fea000383ffff */
[----:B------:R-:W-:Y:S05]  /*9e60*/  BRA `(.L_x_182) ;  /* 0xffffffc400907947 */ /* 0x000fea000383ffff */
.L_x_104:
[----:B------:R-:W-:-:S07]  /*9e70*/  MOV R0, UR5 ;  /* 0x0000000500007c02 */ /* 0x000fce0008000f00 */
.L_x_183:
[----:B-1----:R1:W2:Y:S02]  /*9e80*/  SYNCS.PHASECHK.TRANS64.TRYWAIT P0, [R0+URZ], R3 ;  /* 0x00000003000075a7 */ /* 0x0022a400080011ff */
[----:B--2---:R-:W-:Y:S05]  /*9e90*/  @!P0 NANOSLEEP.SYNCS 0x989680 ;  /* 0x009896800000895d */ /* 0x004fea0003900000 */
[----:B------:R-:W2:Y:S02]  /*9ea0*/  @!P0 SYNCS.PHASECHK.TRANS64 P0, [R0+URZ], R3 ;  /* 0x00000003000085a7 */ /* 0x000ea400080010ff */
[----:B--2---:R-:W-:Y:S05]  /*9eb0*/  @!P0 BRA `(.L_x_183) ;  /* 0xfffffffc00f08947 */ /* 0x004fea000383ffff */
[----:B------:R-:W-:Y:S05]  /*9ec0*/  BRA `(.L_x_184) ;  /* 0xffffffc4009c7947 */ /* 0x000fea000383ffff */
.L_x_106:
[----:B--2---:R2:W4:Y:S02]  /*9ed0*/  SYNCS.PHASECHK.TRANS64.TRYWAIT P0, [R0+URZ+0xc0], R3 ;  /* 0x0000c003000075a7 */ /* 0x00452400080011ff */
[----:B----4-:R-:W-:Y:S05]  /*9ee0*/  @!P0 NANOSLEEP.SYNCS 0x989680 ;  /* 0x009896800000895d */ /* 0x010fea0003900000 */
[----:B------:R-:W4:Y:S02]  /*9ef0*/  @!P0 SYNCS.PHASECHK.TRANS64 P0, [R0+URZ+0xc0], R3 ;  /* 0x0000c003000085a7 */ /* 0x000f2400080010ff */
[----:B----4-:R-:W-:Y:S05]  /*9f00*/  @!P0 BRA `(.L_x_106) ;  /* 0xfffffffc00f08947 */ /* 0x010fea000383ffff */
[----:B------:R-:W-:Y:S05]  /*9f10*/  BRA `(.L_x_185) ;  /* 0xffffffc800807947 */ /* 0x000fea000383ffff */
.L_x_116:
[----:B-1----:R1:W2:Y:S02]  /*9f20*/  SYNCS.PHASECHK.TRANS64.TRYWAIT P0, [R0+URZ+0x80], R5 ;  /* 0x00008005000075a7 */ /* 0x0022a400080011ff */
[----:B--2---:R-:W-:Y:S05]  /*9f30*/  @!P0 NANOSLEEP.SYNCS 0x989680 ;  /* 0x009896800000895d */ /* 0x004fea0003900000 */
[----:B------:R-:W2:Y:S02]  /*9f40*/  @!P0 SYNCS.PHASECHK.TRANS64 P0, [R0+URZ+0x80], R5 ;  /* 0x00008005000085a7 */ /* 0x000ea400080010ff */
[----:B--2---:R-:W-:Y:S05]  /*9f50*/  @!P0 BRA `(.L_x_116) ;  /* 0xfffffffc00f08947 */ /* 0x004fea000383ffff */
[----:B------:R-:W-:Y:S05]  /*9f60*/  BRA `(.L_x_115) ;  /* 0xffffffd800047947 */ /* 0x000fea000383ffff */
.L_x_118:
[----:B-1----:R1:W4:Y:S02]  /*9f70*/  SYNCS.PHASECHK.TRANS64.TRYWAIT P1, [R92+URZ+0xe0], R3 ;  /* 0x0000e0035c0075a7 */ /* 0x00232400080211ff */
[----:B----4-:R-:W-:Y:S05]  /*9f80*/  @!P1 NANOSLEEP.SYNCS 0x989680 ;  /* 0x009896800000995d */ /* 0x010fea0003900000 */
[----:B------:R-:W4:Y:S02]  /*9f90*/  @!P1 SYNCS.PHASECHK.TRANS64 P1, [R92+URZ+0xe0], R3 ;  /* 0x0000e0035c0095a7 */ /* 0x000f2400080210ff */
[----:B----4-:R-:W-:Y:S05]  /*9fa0*/  @!P1 BRA `(.L_x_118) ;  /* 0xfffffffc00f09947 */ /* 0x010fea000383ffff */
[----:B------:R-:W-:Y:S05]  /*9fb0*/  BRA `(.L_x_117) ;  /* 0xffffffd8003c7947 */ /* 0x000fea000383ffff */
.L_x_129:
[----:B---3--:R3:W4:Y:S02]  /*9fc0*/  SYNCS.PHASECHK.TRANS64.TRYWAIT P0, [R2+URZ+0x80], R5 ;  /* 0x00008005020075a7 */ /* 0x00872400080011ff */
[----:B----4-:R-:W-:Y:S05]  /*9fd0*/  @!P0 NANOSLEEP.SYNCS 0x989680 ;  /* 0x009896800000895d */ /* 0x010fea0003900000 */
[----:B------:R-:W4:Y:S02]  /*9fe0*/  @!P0 SYNCS.PHASECHK.TRANS64 P0, [R2+URZ+0x80], R5 ;  /* 0x00008005020085a7 */ /* 0x000f2400080010ff */
[----:B----4-:R-:W-:Y:S05]  /*9ff0*/  @!P0 BRA `(.L_x_129) ;  /* 0xfffffffc00f08947 */ /* 0x010fea000383ffff */
[----:B------:R-:W-:Y:S05]  /*a000*/  BRA `(.L_x_128) ;  /* 0xffffffe4002c7947 */ /* 0x000fea000383ffff */
        .weak           $__internal_0_$__cuda_sm10x_tcgen05_guardrail_trap_col_being_dealloced_not_returned_by_alloc
        .type           $__internal_0_$__cuda_sm10x_tcgen05_guardrail_trap_col_being_dealloced_not_returned_by_alloc,@function
        .size           $__internal_0_$__cuda_sm10x_tcgen05_guardrail_trap_col_being_dealloced_not_returned_by_alloc,($__internal_1_$__cuda_sm10x_tcgen05_guardrail_trap_phase_invalid_during_alloc - $__internal_0_$__cuda_sm10x_tcgen05_guardrail_trap_col_being_dealloced_not_returned_by_alloc)
$__internal_0_$__cuda_sm10x_tcgen05_guardrail_trap_col_being_dealloced_not_returned_by_alloc:
[----:B------:R-:W-:Y:S05]  /*a010*/  BPT.TRAP 0x1 ;  /* 0x000000040000795c */ /* 0x000fea0000300000 */
[----:B------:R-:W-:-:S04]  /*a020*/  HFMA2 R3, -RZ, RZ, 0, 0 ;  /* 0x00000000ff037431 */ /* 0x000fc800000001ff */
[----:B------:R-:W-:Y:S05]  /*a030*/  RET.REL.NODEC R2 `(_ZN7cutlass13device_kernelINS_4gemm6kernel13GemmUniversalIN4cute5tupleIJiiiiEEENS1_10collective13CollectiveMmaINS1_46MainloopSm100TmaUmmaWarpSpecializedBlockScaledILi8ELi2ELi2ENS5_IJNS4_1CILi4EEENSA_ILi2EEENSA_ILi1EEEEEEEENS5_IJNSA_ILi256EEENSA_ILi64EEESG_EEENS5_IJNS_12float_e2m1_tENS_13float_ue4m3_tEEEENS5_IJNS5_IJlSD_lEEENS4_6LayoutINS5_IJNS5_IJNS5_IJNSA_ILi32EEESB_EEEiEEENS5_IJNS5_IJNSA_ILi16EEESB_EEEiEEENS5_IJSD_iEEEEEENS5_IJST_NS5_IJNS5_IJNSA_ILi0EEESD_EEENSA_ILi512EEEEEENS5_IJSW_iEEEEEEEEEEESL_S13_NS4_8TiledMMAINS4_8MMA_AtomIJNS4_23SM100_MMA_MXF4_2x1SM_SSISJ_SJ_fSK_Li256ELi64ELi16ELNS4_4UMMA5MajorE0ELS18_0ELNS17_7ScaleInE0ELS19_0EEEEEENSN_INS5_IJSD_SD_SD_EEENS5_IJSW_SW_SW_EEEEENS5_IJNS4_10UnderscoreES1F_S1F_EEEEENS5_IJNS4_28SM100_TMA_2SM_LOAD_MULTICASTES1I_EEENS5_IJNS4_14ComposedLayoutINS4_7SwizzleILi3ELi4ELi3EEENS4_18smem_ptr_flag_bitsILi4EEENSN_INS5_IJNSA_ILi8EEESG_EEENS5_IJSG_SD_EEEEEEENSN_INS5_IJNS5_IJNS5_IJSP_SD_EEESS_EEESD_NS5_IJSD_SB_EEEEEENS5_IJNS5_IJNS5_IJSS_SY_EEESX_EEESW_NS5_IJSB_SY_EEEEEEEEEEEvNS4_8identityES1J_S23_vS24_EENS_8epilogue10collective18CollectiveEpilogueINS26_23Sm100TmaWarpSpecializedILi3ELi2ELi32ELb1ELb0EEEJNS5_IJNSA_ILi128EEESH_SG_EEENS5_IJNSN_IS2B_SD_EENSN_ISO_SD_EEEEENS_10bfloat16_tESM_S2G_SM_NS26_6fusion15FusionCallbacksIS2A_NS2H_17LinearCombinationIS2G_fS2G_fLNS_15FloatRoundStyleE2EEES2C_S2F_JEEENS4_5SM1004TMEM4LOAD26SM100_TMEM_LOAD_32dp32b32xENS4_13SM90_TMA_LOADENS1K_INS1L_ILi2ELi4ELi3EEENS1N_ILi16EEENSN_INS5_IJS1P_SO_EEENS5_IJSO_SD_EEEEEEENS4_39AutoVectorizingCopyWithAssumedAlignmentILi128EEENS4_14SM90_TMA_STOREES2X_S2Z_S2Z_EEEvvEEEEvNT_6ParamsE) ;  /* 0xffffff5c02f07950 */ /* 0x000fea0003c3ffff */
        .weak           $__internal_1_$__cuda_sm10x_tcgen05_guardrail_trap_phase_invalid_during_alloc
        .type           $__internal_1_$__cuda_sm10x_tcgen05_guardrail_trap_phase_invalid_during_alloc,@function
        .size           $__internal_1_$__cuda_sm10x_tcgen05_guardrail_trap_phase_invalid_during_alloc,($__internal_2_$__cuda_sm10x_tcgen05_guardrail_trap_unallocated_columns_being_dealloced - $__internal_1_$__cuda_sm10x_tcgen05_guardrail_trap_phase_invalid_during_alloc)
$__internal_1_$__cuda_sm10x_tcgen05_guardrail_trap_phase_invalid_during_alloc:
[----:B------:R-:W-:Y:S05]  /*a040*/  BPT.TRAP 0x1 ;  /* 0x000000040000795c */ /* 0x000fea0000300000 */
[----:B------:R-:W-:-:S04]  /*a050*/  MOV R7, 0x0 ;  /* 0x0000000000077802 */ /* 0x000fc80000000f00 */
[----:B------:R-:W-:Y:S05]  /*a060*/  RET.REL.NODEC R6 `(_ZN7cutlass13device_kernelINS_4gemm6kernel13GemmUniversalIN4cute5tupleIJiiiiEEENS1_10collective13CollectiveMmaINS1_46MainloopSm100TmaUmmaWarpSpecializedBlockScaledILi8ELi2ELi2ENS5_IJNS4_1CILi4EEENSA_ILi2EEENSA_ILi1EEEEEEEENS5_IJNSA_ILi256EEENSA_ILi64EEESG_EEENS5_IJNS_12float_e2m1_tENS_13float_ue4m3_tEEEENS5_IJNS5_IJlSD_lEEENS4_6LayoutINS5_IJNS5_IJNS5_IJNSA_ILi32EEESB_EEEiEEENS5_IJNS5_IJNSA_ILi16EEESB_EEEiEEENS5_IJSD_iEEEEEENS5_IJST_NS5_IJNS5_IJNSA_ILi0EEESD_EEENSA_ILi512EEEEEENS5_IJSW_iEEEEEEEEEEESL_S13_NS4_8TiledMMAINS4_8MMA_AtomIJNS4_23SM100_MMA_MXF4_2x1SM_SSISJ_SJ_fSK_Li256ELi64ELi16ELNS4_4UMMA5MajorE0ELS18_0ELNS17_7ScaleInE0ELS19_0EEEEEENSN_INS5_IJSD_SD_SD_EEENS5_IJSW_SW_SW_EEEEENS5_IJNS4_10UnderscoreES1F_S1F_EEEEENS5_IJNS4_28SM100_TMA_2SM_LOAD_MULTICASTES1I_EEENS5_IJNS4_14ComposedLayoutINS4_7SwizzleILi3ELi4ELi3EEENS4_18smem_ptr_flag_bitsILi4EEENSN_INS5_IJNSA_ILi8EEESG_EEENS5_IJSG_SD_EEEEEEENSN_INS5_IJNS5_IJNS5_IJSP_SD_EEESS_EEESD_NS5_IJSD_SB_EEEEEENS5_IJNS5_IJNS5_IJSS_SY_EEESX_EEESW_NS5_IJSB_SY_EEEEEEEEEEEvNS4_8identityES1J_S23_vS24_EENS_8epilogue10collective18CollectiveEpilogueINS26_23Sm100TmaWarpSpecializedILi3ELi2ELi32ELb1ELb0EEEJNS5_IJNSA_ILi128EEESH_SG_EEENS5_IJNSN_IS2B_SD_EENSN_ISO_SD_EEEEENS_10bfloat16_tESM_S2G_SM_NS26_6fusion15FusionCallbacksIS2A_NS2H_17LinearCombinationIS2G_fS2G_fLNS_15FloatRoundStyleE2EEES2C_S2F_JEEENS4_5SM1004TMEM4LOAD26SM100_TMEM_LOAD_32dp32b32xENS4_13SM90_TMA_LOADENS1K_INS1L_ILi2ELi4ELi3EEENS1N_ILi16EEENSN_INS5_IJS1P_SO_EEENS5_IJSO_SD_EEEEEEENS4_39AutoVectorizingCopyWithAssumedAlignmentILi128EEENS4_14SM90_TMA_STOREES2X_S2Z_S2Z_EEEvvEEEEvNT_6ParamsE) ;  /* 0xffffff5c06e47950 */ /* 0x000fea0003c3ffff */
        .weak           $__internal_2_$__cuda_sm10x_tcgen05_guardrail_trap_unallocated_columns_being_dealloced
        .type           $__internal_2_$__cuda_sm10x_tcgen05_guardrail_trap_unallocated_columns_being_dealloced,@function
        .size           $__internal_2_$__cuda_sm10x_tcgen05_guardrail_trap_unallocated_columns_being_dealloced,(.L_x_187 - $__internal_2_$__cuda_sm10x_tcgen05_guardrail_trap_unallocated_columns_being_dealloced)
$__internal_2_$__cuda_sm10x_tcgen05_guardrail_trap_unallocated_columns_being_dealloced:
[----:B------:R-:W-:Y:S05]  /*a070*/  BPT.TRAP 0x1 ;  /* 0x000000040000795c */ /* 0x000fea0000300000 */
[----:B------:R-:W-:-:S04]  /*a080*/  HFMA2 R3, -RZ, RZ, 0, 0 ;  /* 0x00000000ff037431 */ /* 0x000fc800000001ff */
[----:B------:R-:W-:Y:S05]  /*a090*/  RET.REL.NODEC R2 `(_ZN7cutlass13device_kernelINS_4gemm6kernel13GemmUniversalIN4cute5tupleIJiiiiEEENS1_10collective13CollectiveMmaINS1_46MainloopSm100TmaUmmaWarpSpecializedBlockScaledILi8ELi2ELi2ENS5_IJNS4_1CILi4EEENSA_ILi2EEENSA_ILi1EEEEEEEENS5_IJNSA_ILi256EEENSA_ILi64EEESG_EEENS5_IJNS_12float_e2m1_tENS_13float_ue4m3_tEEEENS5_IJNS5_IJlSD_lEEENS4_6LayoutINS5_IJNS5_IJNS5_IJNSA_ILi32EEESB_EEEiEEENS5_IJNS5_IJNSA_ILi16EEESB_EEEiEEENS5_IJSD_iEEEEEENS5_IJST_NS5_IJNS5_IJNSA_ILi0EEESD_EEENSA_ILi512EEEEEENS5_IJSW_iEEEEEEEEEEESL_S13_NS4_8TiledMMAINS4_8MMA_AtomIJNS4_23SM100_MMA_MXF4_2x1SM_SSISJ_SJ_fSK_Li256ELi64ELi16ELNS4_4UMMA5MajorE0ELS18_0ELNS17_7ScaleInE0ELS19_0EEEEEENSN_INS5_IJSD_SD_SD_EEENS5_IJSW_SW_SW_EEEEENS5_IJNS4_10UnderscoreES1F_S1F_EEEEENS5_IJNS4_28SM100_TMA_2SM_LOAD_MULTICASTES1I_EEENS5_IJNS4_14ComposedLayoutINS4_7SwizzleILi3ELi4ELi3EEENS4_18smem_ptr_flag_bitsILi4EEENSN_INS5_IJNSA_ILi8EEESG_EEENS5_IJSG_SD_EEEEEEENSN_INS5_IJNS5_IJNS5_IJSP_SD_EEESS_EEESD_NS5_IJSD_SB_EEEEEENS5_IJNS5_IJNS5_IJSS_SY_EEESX_EEESW_NS5_IJSB_SY_EEEEEEEEEEEvNS4_8identityES1J_S23_vS24_EENS_8epilogue10collective18CollectiveEpilogueINS26_23Sm100TmaWarpSpecializedILi3ELi2ELi32ELb1ELb0EEEJNS5_IJNSA_ILi128EEESH_SG_EEENS5_IJNSN_IS2B_SD_EENSN_ISO_SD_EEEEENS_10bfloat16_tESM_S2G_SM_NS26_6fusion15FusionCallbacksIS2A_NS2H_17LinearCombinationIS2G_fS2G_fLNS_15FloatRoundStyleE2EEES2C_S2F_JEEENS4_5SM1004TMEM4LOAD26SM100_TMEM_LOAD_32dp32b32xENS4_13SM90_TMA_LOADENS1K_INS1L_ILi2ELi4ELi3EEENS1N_ILi16EEENSN_INS5_IJS1P_SO_EEENS5_IJSO_SD_EEEEEEENS4_39AutoVectorizingCopyWithAssumedAlignmentILi128EEENS4_14SM90_TMA_STOREES2X_S2Z_S2Z_EEEvvEEEEvNT_6ParamsE) ;  /* 0xffffff5c02d87950 */ /* 0x000fea0003c3ffff */
.L_x_186:
[----:B------:R-:W-:-:S00]  /*a0a0*/  BRA `(.L_x_186) ;  /* 0xfffffffc00fc7947 */ /* 0x000fc0000383ffff */
[----:B------:R-:W-:-:S00]  /*a0b0*/  NOP ;  /* 0x0000000000007918 */ /* 0x000fc00000000000 */
        /* <DEDUP_REMOVED lines=12> */
.L_x_187:


//--------------------- .nv.global.init           --------------------------
	.section	.nv.global.init,"aw",@progbits
.nv.global.init:
	.type		$str$29,@object
	.size		$str$29,($str$30 - $str$29)
$str$29:
        /*0000*/ 	.byte	0x28, 0x61, 0x64, 0x64, 0x72, 0x65, 0x73, 0x73, 0x20, 0x26, 0x20, 0x6d, 0x61, 0x73, 0x6b, 0x29
        /*0010*/ 	.byte	0x20, 0x3d, 0x3d, 0x20, 0x30, 0x00
	.type		$str$30,@object
	.size		$str$30,($str$26 - $str$30)
$str$30:
        /*0016*/ 	.byte	0x2f, 0x74, 0x6d, 0x70, 0x2f, 0x63, 0x75, 0x74, 0x6c, 0x61, 0x73, 0x73, 0x5f, 0x73, 0x77, 0x65
        /*0026*/ 	.byte	0x65, 0x70, 0x5f, 0x73, 0x72, 0x63, 0x2f, 0x69, 0x6e, 0x63, 0x6c, 0x75, 0x64, 0x65, 0x2f, 0x63
        /*0036*/ 	.byte	0x75, 0x74, 0x65, 0x2f, 0x70, 0x6f, 0x69, 0x6e, 0x74, 0x65, 0x72, 0x5f, 0x66, 0x6c, 0x61, 0x67
        /*0046*/ 	.byte	0x67, 0x65, 0x64, 0x2e, 0x68, 0x70, 0x70, 0x00
	.type		$str$26,@object
	.size		$str$26,($str$25 - $str$26)
$str$26:
        /*004e*/ 	.byte	0x2f, 0x74, 0x6d, 0x70, 0x2f, 0x63, 0x75, 0x74, 0x6c, 0x61, 0x73, 0x73, 0x5f, 0x73, 0x77, 0x65
        /*005e*/ 	.byte	0x65, 0x70, 0x5f, 0x73, 0x72, 0x63, 0x2f, 0x69, 0x6e, 0x63, 0x6c, 0x75, 0x64, 0x65, 0x2f, 0x63
        /*006e*/ 	.byte	0x75, 0x74, 0x65, 0x2f, 0x61, 0x74, 0x6f, 0x6d, 0x2f, 0x63, 0x6f, 0x70, 0x79, 0x5f, 0x74, 0x72
        /*007e*/ 	.byte	0x61, 0x69, 0x74, 0x73, 0x5f, 0x73, 0x6d, 0x31, 0x30, 0x30, 0x2e, 0x68, 0x70, 0x70, 0x00
	.type		$str$25,@object
	.size		$str$25,(__unnamed_1 - $str$25)
$str$25:
        /*008d*/ 	.byte	0x28, 0x28, 0x75, 0x69, 0x6e, 0x74, 0x33, 0x32, 0x5f, 0x74, 0x28, 0x74, 0x68, 0x72, 0x65, 0x61
        /*009d*/ 	.byte	0x64, 0x49, 0x64, 0x78, 0x2e, 0x78, 0x29, 0x20, 0x2f, 0x20, 0x33, 0x32, 0x29, 0x20, 0x25, 0x20
        /*00ad*/ 	.byte	0x34, 0x29, 0x20, 0x3d, 0x3d, 0x20, 0x28, 0x28, 0x28, 0x74, 0x6d, 0x65, 0x6d, 0x5f, 0x61, 0x64
        /*00bd*/ 	.byte	0x64, 0x72, 0x20, 0x3e, 0x3e, 0x20, 0x31, 0x36, 0x29, 0x20, 0x2f, 0x20, 0x33, 0x32, 0x29, 0x20
        /*00cd*/ 	.byte	0x25, 0x20, 0x34, 0x29, 0x00
	.type		__unnamed_1,@object
	.size		__unnamed_1,(__unnamed_2 - __unnamed_1)
__unnamed_1:
        /*00d2*/ 	.byte	0x61, 0x75, 0x74, 0x6f, 0x20, 0x63, 0x75, 0x74, 0x65, 0x3a, 0x3a, 0x61, 0x73, 0x5f, 0x70, 0x6f
        /* <DEDUP_REMOVED lines=24> */
        /*0262*/ 	.byte	0x34, 0x30, 0x39, 0x36, 0x3e, 0x3e, 0x3e, 0x3e, 0x5d, 0x00
	.type		__unnamed_2,@object
	.size		__unnamed_2,(.L_2 - __unnamed_2)
__unnamed_2:
        /* <DEDUP_REMOVED lines=42> */
        /*050c*/ 	.byte	0x3e, 0x3e, 0x5d, 0x00
.L_2:


//--------------------- .nv.shared._ZN7cutlass13device_kernelINS_4gemm6kernel13GemmUniversalIN4cute5tupleIJiiiiEEENS1_10collective13CollectiveMmaINS1_46MainloopSm100TmaUmmaWarpSpecializedBlockScaledILi8ELi2ELi2ENS5_IJNS4_1CILi4EEENSA_ILi2EEENSA_ILi1EEEEEEEENS5_IJNSA_ILi256EEENSA_ILi64EEESG_EEENS5_IJNS_12float_e2m1_tENS_13float_ue4m3_tEEEENS5_IJNS5_IJlSD_lEEENS4_6LayoutINS5_IJNS5_IJNS5_IJNSA_ILi32EEESB_EEEiEEENS5_IJNS5_IJNSA_ILi16EEESB_EEEiEEENS5_IJSD_iEEEEEENS5_IJST_NS5_IJNS5_IJNSA_ILi0EEESD_EEENSA_ILi512EEEEEENS5_IJSW_iEEEEEEEEEEESL_S13_NS4_8TiledMMAINS4_8MMA_AtomIJNS4_23SM100_MMA_MXF4_2x1SM_SSISJ_SJ_fSK_Li256ELi64ELi16ELNS4_4UMMA5MajorE0ELS18_0ELNS17_7ScaleInE0ELS19_0EEEEEENSN_INS5_IJSD_SD_SD_EEENS5_IJSW_SW_SW_EEEEENS5_IJNS4_10UnderscoreES1F_S1F_EEEEENS5_IJNS4_28SM100_TMA_2SM_LOAD_MULTICASTES1I_EEENS5_IJNS4_14ComposedLayoutINS4_7SwizzleILi3ELi4ELi3EEENS4_18smem_ptr_flag_bitsILi4EEENSN_INS5_IJNSA_ILi8EEESG_EEENS5_IJSG_SD_EEEEEEENSN_INS5_IJNS5_IJNS5_IJSP_SD_EEESS_EEESD_NS5_IJSD_SB_EEEEEENS5_IJNS5_IJNS5_IJSS_SY_EEESX_EEESW_NS5_IJSB_SY_EEEEEEEEEEEvNS4_8identityES1J_S23_vS24_EENS_8epilogue10collective18CollectiveEpilogueINS26_23Sm100TmaWarpSpecializedILi3ELi2ELi32ELb1ELb0EEEJNS5_IJNSA_ILi128EEESH_SG_EEENS5_IJNSN_IS2B_SD_EENSN_ISO_SD_EEEEENS_10bfloat16_tESM_S2G_SM_NS26_6fusion15FusionCallbacksIS2A_NS2H_17LinearCombinationIS2G_fS2G_fLNS_15FloatRoundStyleE2EEES2C_S2F_JEEENS4_5SM1004TMEM4LOAD26SM100_TMEM_LOAD_32dp32b32xENS4_13SM90_TMA_LOADENS1K_INS1L_ILi2ELi4ELi3EEENS1N_ILi16EEENSN_INS5_IJS1P_SO_EEENS5_IJSO_SD_EEEEEEENS4_39AutoVectorizingCopyWithAssumedAlignmentILi128EEENS4_14SM90_TMA_STOREES2X_S2Z_S2Z_EEEvvEEEEvNT_6ParamsE --------------------------
	.section	.nv.shared._ZN7cutlass13device_kernelINS_4gemm6kernel13GemmUniversalIN4cute5tupleIJiiiiEEENS1_10collective13CollectiveMmaINS1_46MainloopSm100TmaUmmaWarpSpecializedBlockScaledILi8ELi2ELi2ENS5_IJNS4_1CILi4EEENSA_ILi2EEENSA_ILi1EEEEEEEENS5_IJNSA_ILi256EEENSA_ILi64EEESG_EEENS5_IJNS_12float_e2m1_tENS_13float_ue4m3_tEEEENS5_IJNS5_IJlSD_lEEENS4_6LayoutINS5_IJNS5_IJNS5_IJNSA_ILi32EEESB_EEEiEEENS5_IJNS5_IJNSA_ILi16EEESB_EEEiEEENS5_IJSD_iEEEEEENS5_IJST_NS5_IJNS5_IJNSA_ILi0EEESD_EEENSA_ILi512EEEEEENS5_IJSW_iEEEEEEEEEEESL_S13_NS4_8TiledMMAINS4_8MMA_AtomIJNS4_23SM100_MMA_MXF4_2x1SM_SSISJ_SJ_fSK_Li256ELi64ELi16ELNS4_4UMMA5MajorE0ELS18_0ELNS17_7ScaleInE0ELS19_0EEEEEENSN_INS5_IJSD_SD_SD_EEENS5_IJSW_SW_SW_EEEEENS5_IJNS4_10UnderscoreES1F_S1F_EEEEENS5_IJNS4_28SM100_TMA_2SM_LOAD_MULTICASTES1I_EEENS5_IJNS4_14ComposedLayoutINS4_7SwizzleILi3ELi4ELi3EEENS4_18smem_ptr_flag_bitsILi4EEENSN_INS5_IJNSA_ILi8EEESG_EEENS5_IJSG_SD_EEEEEEENSN_INS5_IJNS5_IJNS5_IJSP_SD_EEESS_EEESD_NS5_IJSD_SB_EEEEEENS5_IJNS5_IJNS5_IJSS_SY_EEESX_EEESW_NS5_IJSB_SY_EEEEEEEEEEEvNS4_8identityES1J_S23_vS24_EENS_8epilogue10collective18CollectiveEpilogueINS26_23Sm100TmaWarpSpecializedILi3ELi2ELi32ELb1ELb0EEEJNS5_IJNSA_ILi128EEESH_SG_EEENS5_IJNSN_IS2B_SD_EENSN_ISO_SD_EEEEENS_10bfloat16_tESM_S2G_SM_NS26_6fusion15FusionCallbacksIS2A_NS2H_17LinearCombinationIS2G_fS2G_fLNS_15FloatRoundStyleE2EEES2C_S2F_JEEENS4_5SM1004TMEM4LOAD26SM100_TMEM_LOAD_32dp32b32xENS4_13SM90_TMA_LOADENS1K_INS1L_ILi2ELi4ELi3EEENS1N_ILi16EEENSN_INS5_IJS1P_SO_EEENS5_IJSO_SD_EEEEEEENS4_39AutoVectorizingCopyWithAssumedAlignmentILi128EEENS4_14SM90_TMA_STOREES2X_S2Z_S2Z_EEEvvEEEEvNT_6ParamsE,"aw",@nobits
	.sectionflags	@""
	.align	16
	.zero		1024


//--------------------- .nv.shared.reserved.0     --------------------------
	.section	.nv.shared.reserved.0,"aw",@nobits
	.weak		__nv_reservedSMEM_offset_0_alias
	.size		__nv_reservedSMEM_offset_0_alias, 0, 64
	.other		__nv_reservedSMEM_offset_0_alias,@"STO_CUDA_RESERVED_SHARED STV_DEFAULT"
__nv_reservedSMEM_offset_0_alias:
	.zero		0
.nv.shared.reserved.0:
	.zero		64
	.weak		__nv_reservedSMEM_tcgen05_partition
	.type		__nv_reservedSMEM_tcgen05_partition,@object
	.size		__nv_reservedSMEM_tcgen05_partition,(.L_0 - __nv_reservedSMEM_tcgen05_partition)
__nv_reservedSMEM_tcgen05_partition:
	.zero		32
.L_0:


//--------------------- .nv.global                --------------------------
	.section	.nv.global,"aw",@nobits
.nv.global:
	.type		_ZN40_INTERNAL_afb74350_4_k_cu_3ce668f2_254684cute1_E,@object
	.size		_ZN40_INTERNAL_afb74350_4_k_cu_3ce668f2_254684cute1_E,(_ZN40_INTERNAL_afb74350_4_k_cu_3ce668f2_254684cuda3std3__45__cpo6cbeginE - _ZN40_INTERNAL_afb74350_4_k_cu_3ce668f2_254684cute1_E)
_ZN40_INTERNAL_afb74350_4_k_cu_3ce668f2_254684cute1_E:
	.zero		1
	.type		_ZN40_INTERNAL_afb74350_4_k_cu_3ce668f2_254684cuda3std3__45__cpo6cbeginE,@object
	.size		_ZN40_INTERNAL_afb74350_4_k_cu_3ce668f2_254684cuda3std3__45__cpo6cbeginE,(_ZN40_INTERNAL_afb74350_4_k_cu_3ce668f2_254684cuda3std3__48in_placeE - _ZN40_INTERNAL_afb74350_4_k_cu_3ce668f2_254684cuda3std3__45__cpo6cbeginE)
_ZN40_INTERNAL_afb74350_4_k_cu_3ce668f2_254684cuda3std3__45__cpo6cbeginE:
	.zero		1
	.type		_ZN40_INTERNAL_afb74350_4_k_cu_3ce668f2_254684cuda3std3__48in_placeE,@object
	.size		_ZN40_INTERNAL_afb74350_4_k_cu_3ce668f2_254684cuda3std3__48in_placeE,(_ZN40_INTERNAL_afb74350_4_k_cu_3ce668f2_254684cuda3std6ranges3__45__cpo9iter_moveE - _ZN40_INTERNAL_afb74350_4_k_cu_3ce668f2_254684cuda3std3__48in_placeE)
_ZN40_INTERNAL_afb74350_4_k_cu_3ce668f2_254684cuda3std3__48in_placeE:
	.zero		1
	.type		_ZN40_INTERNAL_afb74350_4_k_cu_3ce668f2_254684cuda3std6ranges3__45__cpo9iter_moveE,@object
	.size		_ZN40_INTERNAL_afb74350_4_k_cu_3ce668f2_254684cuda3std6ranges3__45__cpo9iter_moveE,(_ZN40_INTERNAL_afb74350_4_k_cu_3ce668f2_254684cuda3std3__45__cpo5beginE - _ZN40_INTERNAL_afb74350_4_k_cu_3ce668f2_254684cuda3std6ranges3__45__cpo9iter_moveE)
_ZN40_INTERNAL_afb74350_4_k_cu_3ce668f2_254684cuda3std6ranges3__45__cpo9iter_moveE:
	.zero		1
	.type		_ZN40_INTERNAL_afb74350_4_k_cu_3ce668f2_254684cuda3std3__45__cpo5beginE,@object
	.size		_ZN40_INTERNAL_afb74350_4_k_cu_3ce668f2_254684cuda3std3__45__cpo5beginE,(_ZN40_INTERNAL_afb74350_4_k_cu_3ce668f2_254684cuda3std3__442_GLOBAL__N__afb74350_4_k_cu_3ce668f2_254686ignoreE - _ZN40_INTERNAL_afb74350_4_k_cu_3ce668f2_254684cuda3std3__45__cpo5beginE)
_ZN40_INTERNAL_afb74350_4_k_cu_3ce668f2_254684cuda3std3__45__cpo5beginE:
	.zero		1
	.type		_ZN40_INTERNAL_afb74350_4_k_cu_3ce668f2_254684cuda3std3__442_GLOBAL__N__afb74350_4_k_cu_3ce668f2_254686ignoreE,@object
	.size		_ZN40_INTERNAL_afb74350_4_k_cu_3ce668f2_254684cuda3std3__442_GLOBAL__N__afb74350_4_k_cu_3ce668f2_254686ignoreE,(_ZN40_INTERNAL_afb74350_4_k_cu_3ce668f2_254684cute7productE - _ZN40_INTERNAL_afb74350_4_k_cu_3ce668f2_254684cuda3std3__442_GLOBAL__N__afb74350_4_k_cu_3ce668f2_254686ignoreE)
_ZN40_INTERNAL_afb74350_4_k_cu_3ce668f2_254684cuda3std3__442_GLOBAL__N__afb74350_4_k_cu_3ce668f2_254686ignoreE:
	.zero		1
	.type		_ZN40_INTERNAL_afb74350_4_k_cu_3ce668f2_254684cute7productE,@object
	.size		_ZN40_INTERNAL_afb74350_4_k_cu_3ce668f2_254684cute7productE,(_ZN40_INTERNAL_afb74350_4_k_cu_3ce668f2_254684cuda3std3__45__cpo3endE - _ZN40_INTERNAL_afb74350_4_k_cu_3ce668f2_254684cute7productE)
_ZN40_INTERNAL_afb74350_4_k_cu_3ce668f2_254684cute7productE:
	.zero		1
	.type		_ZN40_INTERNAL_afb74350_4_k_cu_3ce668f2_254684cuda3std3__45__cpo3endE,@object
	.size		_ZN40_INTERNAL_afb74350_4_k_cu_3ce668f2_254684cuda3std3__45__cpo3endE,(_ZN40_INTERNAL_afb74350_4_k_cu_3ce668f2_254684cuda3std3__419piecewise_constructE - _ZN40_INTERNAL_afb74350_4_k_cu_3ce668f2_254684cuda3std3__45__cpo3endE)
_ZN40_INTERNAL_afb74350_4_k_cu_3ce668f2_254684cuda3std3__45__cpo3endE:
	.zero		1
	.type		_ZN40_INTERNAL_afb74350_4_k_cu_3ce668f2_254684cuda3std3__419piecewise_constructE,@object
	.size		_ZN40_INTERNAL_afb74350_4_k_cu_3ce668f2_254684cuda3std3__419piecewise_constructE,(_ZN40_INTERNAL_afb74350_4_k_cu_3ce668f2_254684cuda3std3__45__cpo4cendE - _ZN40_INTERNAL_afb74350_4_k_cu_3ce668f2_254684cuda3std3__419piecewise_constructE)
_ZN40_INTERNAL_afb74350_4_k_cu_3ce668f2_254684cuda3std3__419piecewise_constructE:
	.zero		1
	.type		_ZN40_INTERNAL_afb74350_4_k_cu_3ce668f2_254684cuda3std3__45__cpo4cendE,@object
	.size		_ZN40_INTERNAL_afb74350_4_k_cu_3ce668f2_254684cuda3std3__45__cpo4cendE,(_ZN40_INTERNAL_afb74350_4_k_cu_3ce668f2_254684cuda3std6ranges3__45__cpo4swapE - _ZN40_INTERNAL_afb74350_4_k_cu_3ce668f2_254684cuda3std3__45__cpo4cendE)
_ZN40_INTERNAL_afb74350_4_k_cu_3ce668f2_254684cuda3std3__45__cpo4cendE:
	.zero		1
	.type		_ZN40_INTERNAL_afb74350_4_k_cu_3ce668f2_254684cuda3std6ranges3__45__cpo4swapE,@object
	.size		_ZN40_INTERNAL_afb74350_4_k_cu_3ce668f2_254684cuda3std6ranges3__45__cpo4swapE,(.L_10 - _ZN40_INTERNAL_afb74350_4_k_cu_3ce668f2_254684cuda3std6ranges3__45__cpo4swapE)
_ZN40_INTERNAL_afb74350_4_k_cu_3ce668f2_254684cuda3std6ranges3__45__cpo4swapE:
	.zero		1
.L_10:


//--------------------- .nv.constant0._ZN7cutlass13device_kernelINS_4gemm6kernel13GemmUniversalIN4cute5tupleIJiiiiEEENS1_10collective13CollectiveMmaINS1_46MainloopSm100TmaUmmaWarpSpecializedBlockScaledILi8ELi2ELi2ENS5_IJNS4_1CILi4EEENSA_ILi2EEENSA_ILi1EEEEEEEENS5_IJNSA_ILi256EEENSA_ILi64EEESG_EEENS5_IJNS_12float_e2m1_tENS_13float_ue4m3_tEEEENS5_IJNS5_IJlSD_lEEENS4_6LayoutINS5_IJNS5_IJNS5_IJNSA_ILi32EEESB_EEEiEEENS5_IJNS5_IJNSA_ILi16EEESB_EEEiEEENS5_IJSD_iEEEEEENS5_IJST_NS5_IJNS5_IJNSA_ILi0EEESD_EEENSA_ILi512EEEEEENS5_IJSW_iEEEEEEEEEEESL_S13_NS4_8TiledMMAINS4_8MMA_AtomIJNS4_23SM100_MMA_MXF4_2x1SM_SSISJ_SJ_fSK_Li256ELi64ELi16ELNS4_4UMMA5MajorE0ELS18_0ELNS17_7ScaleInE0ELS19_0EEEEEENSN_INS5_IJSD_SD_SD_EEENS5_IJSW_SW_SW_EEEEENS5_IJNS4_10UnderscoreES1F_S1F_EEEEENS5_IJNS4_28SM100_TMA_2SM_LOAD_MULTICASTES1I_EEENS5_IJNS4_14ComposedLayoutINS4_7SwizzleILi3ELi4ELi3EEENS4_18smem_ptr_flag_bitsILi4EEENSN_INS5_IJNSA_ILi8EEESG_EEENS5_IJSG_SD_EEEEEEENSN_INS5_IJNS5_IJNS5_IJSP_SD_EEESS_EEESD_NS5_IJSD_SB_EEEEEENS5_IJNS5_IJNS5_IJSS_SY_EEESX_EEESW_NS5_IJSB_SY_EEEEEEEEEEEvNS4_8identityES1J_S23_vS24_EENS_8epilogue10collective18CollectiveEpilogueINS26_23Sm100TmaWarpSpecializedILi3ELi2ELi32ELb1ELb0EEEJNS5_IJNSA_ILi128EEESH_SG_EEENS5_IJNSN_IS2B_SD_EENSN_ISO_SD_EEEEENS_10bfloat16_tESM_S2G_SM_NS26_6fusion15FusionCallbacksIS2A_NS2H_17LinearCombinationIS2G_fS2G_fLNS_15FloatRoundStyleE2EEES2C_S2F_JEEENS4_5SM1004TMEM4LOAD26SM100_TMEM_LOAD_32dp32b32xENS4_13SM90_TMA_LOADENS1K_INS1L_ILi2ELi4ELi3EEENS1N_ILi16EEENSN_INS5_IJS1P_SO_EEENS5_IJSO_SD_EEEEEEENS4_39AutoVectorizingCopyWithAssumedAlignmentILi128EEENS4_14SM90_TMA_STOREES2X_S2Z_S2Z_EEEvvEEEEvNT_6ParamsE --------------------------
	.section	.nv.constant0._ZN7cutlass13device_kernelINS_4gemm6kernel13GemmUniversalIN4cute5tupleIJiiiiEEENS1_10collective13CollectiveMmaINS1_46MainloopSm100TmaUmmaWarpSpecializedBlockScaledILi8ELi2ELi2ENS5_IJNS4_1CILi4EEENSA_ILi2EEENSA_ILi1EEEEEEEENS5_IJNSA_ILi256EEENSA_ILi64EEESG_EEENS5_IJNS_12float_e2m1_tENS_13float_ue4m3_tEEEENS5_IJNS5_IJlSD_lEEENS4_6LayoutINS5_IJNS5_IJNS5_IJNSA_ILi32EEESB_EEEiEEENS5_IJNS5_IJNSA_ILi16EEESB_EEEiEEENS5_IJSD_iEEEEEENS5_IJST_NS5_IJNS5_IJNSA_ILi0EEESD_EEENSA_ILi512EEEEEENS5_IJSW_iEEEEEEEEEEESL_S13_NS4_8TiledMMAINS4_8MMA_AtomIJNS4_23SM100_MMA_MXF4_2x1SM_SSISJ_SJ_fSK_Li256ELi64ELi16ELNS4_4UMMA5MajorE0ELS18_0ELNS17_7ScaleInE0ELS19_0EEEEEENSN_INS5_IJSD_SD_SD_EEENS5_IJSW_SW_SW_EEEEENS5_IJNS4_10UnderscoreES1F_S1F_EEEEENS5_IJNS4_28SM100_TMA_2SM_LOAD_MULTICASTES1I_EEENS5_IJNS4_14ComposedLayoutINS4_7SwizzleILi3ELi4ELi3EEENS4_18smem_ptr_flag_bitsILi4EEENSN_INS5_IJNSA_ILi8EEESG_EEENS5_IJSG_SD_EEEEEEENSN_INS5_IJNS5_IJNS5_IJSP_SD_EEESS_EEESD_NS5_IJSD_SB_EEEEEENS5_IJNS5_IJNS5_IJSS_SY_EEESX_EEESW_NS5_IJSB_SY_EEEEEEEEEEEvNS4_8identityES1J_S23_vS24_EENS_8epilogue10collective18CollectiveEpilogueINS26_23Sm100TmaWarpSpecializedILi3ELi2ELi32ELb1ELb0EEEJNS5_IJNSA_ILi128EEESH_SG_EEENS5_IJNSN_IS2B_SD_EENSN_ISO_SD_EEEEENS_10bfloat16_tESM_S2G_SM_NS26_6fusion15FusionCallbacksIS2A_NS2H_17LinearCombinationIS2G_fS2G_fLNS_15FloatRoundStyleE2EEES2C_S2F_JEEENS4_5SM1004TMEM4LOAD26SM100_TMEM_LOAD_32dp32b32xENS4_13SM90_TMA_LOADENS1K_INS1L_ILi2ELi4ELi3EEENS1N_ILi16EEENSN_INS5_IJS1P_SO_EEENS5_IJSO_SD_EEEEEEENS4_39AutoVectorizingCopyWithAssumedAlignmentILi128EEENS4_14SM90_TMA_STOREES2X_S2Z_S2Z_EEEvvEEEEvNT_6ParamsE,"a",@progbits
	.sectionflags	@""
	.align	4
.nv.constant0._ZN7cutlass13device_kernelINS_4gemm6kernel13GemmUniversalIN4cute5tupleIJiiiiEEENS1_10collective13CollectiveMmaINS1_46MainloopSm100TmaUmmaWarpSpecializedBlockScaledILi8ELi2ELi2ENS5_IJNS4_1CILi4EEENSA_ILi2EEENSA_ILi1EEEEEEEENS5_IJNSA_ILi256EEENSA_ILi64EEESG_EEENS5_IJNS_12float_e2m1_tENS_13float_ue4m3_tEEEENS5_IJNS5_IJlSD_lEEENS4_6LayoutINS5_IJNS5_IJNS5_IJNSA_ILi32EEESB_EEEiEEENS5_IJNS5_IJNSA_ILi16EEESB_EEEiEEENS5_IJSD_iEEEEEENS5_IJST_NS5_IJNS5_IJNSA_ILi0EEESD_EEENSA_ILi512EEEEEENS5_IJSW_iEEEEEEEEEEESL_S13_NS4_8TiledMMAINS4_8MMA_AtomIJNS4_23SM100_MMA_MXF4_2x1SM_SSISJ_SJ_fSK_Li256ELi64ELi16ELNS4_4UMMA5MajorE0ELS18_0ELNS17_7ScaleInE0ELS19_0EEEEEENSN_INS5_IJSD_SD_SD_EEENS5_IJSW_SW_SW_EEEEENS5_IJNS4_10UnderscoreES1F_S1F_EEEEENS5_IJNS4_28SM100_TMA_2SM_LOAD_MULTICASTES1I_EEENS5_IJNS4_14ComposedLayoutINS4_7SwizzleILi3ELi4ELi3EEENS4_18smem_ptr_flag_bitsILi4EEENSN_INS5_IJNSA_ILi8EEESG_EEENS5_IJSG_SD_EEEEEEENSN_INS5_IJNS5_IJNS5_IJSP_SD_EEESS_EEESD_NS5_IJSD_SB_EEEEEENS5_IJNS5_IJNS5_IJSS_SY_EEESX_EEESW_NS5_IJSB_SY_EEEEEEEEEEEvNS4_8identityES1J_S23_vS24_EENS_8epilogue10collective18CollectiveEpilogueINS26_23Sm100TmaWarpSpecializedILi3ELi2ELi32ELb1ELb0EEEJNS5_IJNSA_ILi128EEESH_SG_EEENS5_IJNSN_IS2B_SD_EENSN_ISO_SD_EEEEENS_10bfloat16_tESM_S2G_SM_NS26_6fusion15FusionCallbacksIS2A_NS2H_17LinearCombinationIS2G_fS2G_fLNS_15FloatRoundStyleE2EEES2C_S2F_JEEENS4_5SM1004TMEM4LOAD26SM100_TMEM_LOAD_32dp32b32xENS4_13SM90_TMA_LOADENS1K_INS1L_ILi2ELi4ELi3EEENS1N_ILi16EEENSN_INS5_IJS1P_SO_EEENS5_IJSO_SD_EEEEEEENS4_39AutoVectorizingCopyWithAssumedAlignmentILi128EEENS4_14SM90_TMA_STOREES2X_S2Z_S2Z_EEEvvEEEEvNT_6ParamsE:
	.zero		3968


//--------------------- SYMBOLS --------------------------

	.type		.nv.reservedSmem.offset0,@object
	.size		.nv.reservedSmem.offset0,0x4
	.type		.nv.reservedSmem.cap,@object
	.size		.nv.reservedSmem.cap,0x4
	.type		__assertfail,@function
